//
// Generated by NVIDIA NVVM Compiler
//
// Compiler Build ID: CL-36424714
// Cuda compilation tools, release 13.0, V13.0.88
// Based on NVVM 20.0.0
//

.version 9.0
.target sm_100
.address_size 64

	// .globl	_Z8dijkstraiPiS_

.visible .entry _Z8dijkstraiPiS_(
	.param .u32 _Z8dijkstraiPiS__param_0,
	.param .u64 .ptr .align 1 _Z8dijkstraiPiS__param_1,
	.param .u64 .ptr .align 1 _Z8dijkstraiPiS__param_2
)
{
	.local .align 8 .b8 	__local_depot0[848];
	.reg .b64 	%SP;
	.reg .b64 	%SPL;
	.reg .pred 	%p<72>;
	.reg .b32 	%r<251>;
	.reg .b64 	%rd<91>;

	mov.u64 	%SPL, __local_depot0;
	ld.param.u32 	%r87, [_Z8dijkstraiPiS__param_0];
	ld.param.u64 	%rd27, [_Z8dijkstraiPiS__param_1];
	ld.param.u64 	%rd28, [_Z8dijkstraiPiS__param_2];
	cvta.to.global.u64 	%rd1, %rd28;
	cvta.to.global.u64 	%rd2, %rd27;
	add.u64 	%rd3, %SPL, 0;
	add.u64 	%rd4, %SPL, 424;
	mov.u32 	%r88, %ctaid.x;
	mov.u32 	%r89, %ntid.x;
	mov.u32 	%r90, %tid.x;
	mad.lo.s32 	%r216, %r88, %r89, %r90;
	mov.u32 	%r91, %nctaid.x;
	mul.lo.s32 	%r2, %r89, %r91;
	setp.ge.s32 	%p1, %r216, %r87;
	@%p1 bra 	$L__BB0_90;
	setp.lt.s32 	%p2, %r87, 2;
	@%p2 bra 	$L__BB0_87;
	and.b32  	%r3, %r87, 15;
	and.b32  	%r4, %r87, 7;
	and.b32  	%r5, %r87, 3;
	and.b32  	%r6, %r87, 2147483644;
$L__BB0_3:
	setp.gt.s32 	%p6, %r87, 0;
	@%p6 bra 	$L__BB0_74;
$L__BB0_4:
	mul.wide.s32 	%rd44, %r216, 4;
	add.s64 	%rd45, %rd3, %rd44;
	mov.b32 	%r219, 0;
	st.local.u32 	[%rd45], %r219;
$L__BB0_5:
	mov.u32 	%r13, %r219;
	setp.lt.u32 	%p16, %r87, 4;
	mov.b32 	%r223, 2147483647;
	mov.b32 	%r232, 0;
	@%p16 bra 	$L__BB0_16;
	mov.b32 	%r223, 2147483647;
	mov.b32 	%r220, 0;
$L__BB0_7:
	mul.wide.u32 	%rd46, %r220, 4;
	add.s64 	%rd9, %rd4, %rd46;
	ld.local.u32 	%r120, [%rd9];
	setp.ne.s32 	%p17, %r120, 0;
	add.s64 	%rd10, %rd3, %rd46;
	@%p17 bra 	$L__BB0_9;
	ld.local.u32 	%r121, [%rd10];
	setp.gt.s32 	%p18, %r121, %r223;
	min.s32 	%r223, %r121, %r223;
	selp.b32 	%r224, %r224, %r220, %p18;
$L__BB0_9:
	ld.local.u32 	%r122, [%rd9+4];
	setp.ne.s32 	%p19, %r122, 0;
	@%p19 bra 	$L__BB0_11;
	add.s32 	%r123, %r220, 1;
	ld.local.u32 	%r124, [%rd10+4];
	setp.gt.s32 	%p20, %r124, %r223;
	min.s32 	%r223, %r124, %r223;
	selp.b32 	%r224, %r224, %r123, %p20;
$L__BB0_11:
	ld.local.u32 	%r125, [%rd9+8];
	setp.ne.s32 	%p21, %r125, 0;
	@%p21 bra 	$L__BB0_13;
	add.s32 	%r126, %r220, 2;
	ld.local.u32 	%r127, [%rd10+8];
	setp.gt.s32 	%p22, %r127, %r223;
	min.s32 	%r223, %r127, %r223;
	selp.b32 	%r224, %r224, %r126, %p22;
$L__BB0_13:
	ld.local.u32 	%r128, [%rd9+12];
	setp.ne.s32 	%p23, %r128, 0;
	@%p23 bra 	$L__BB0_15;
	add.s32 	%r129, %r220, 3;
	ld.local.u32 	%r130, [%rd10+12];
	setp.gt.s32 	%p24, %r130, %r223;
	min.s32 	%r223, %r130, %r223;
	selp.b32 	%r224, %r224, %r129, %p24;
$L__BB0_15:
	add.s32 	%r220, %r220, 4;
	setp.ne.s32 	%p25, %r220, %r6;
	mov.u32 	%r232, %r6;
	@%p25 bra 	$L__BB0_7;
$L__BB0_16:
	setp.eq.s32 	%p26, %r5, 0;
	@%p26 bra 	$L__BB0_25;
	mul.wide.u32 	%rd47, %r232, 4;
	add.s64 	%rd11, %rd4, %rd47;
	ld.local.u32 	%r131, [%rd11];
	setp.ne.s32 	%p27, %r131, 0;
	add.s64 	%rd12, %rd3, %rd47;
	@%p27 bra 	$L__BB0_19;
	ld.local.u32 	%r132, [%rd12];
	setp.gt.s32 	%p28, %r132, %r223;
	min.s32 	%r223, %r132, %r223;
	selp.b32 	%r224, %r224, %r232, %p28;
$L__BB0_19:
	setp.eq.s32 	%p29, %r5, 1;
	@%p29 bra 	$L__BB0_25;
	ld.local.u32 	%r133, [%rd11+4];
	setp.ne.s32 	%p30, %r133, 0;
	@%p30 bra 	$L__BB0_22;
	ld.local.u32 	%r134, [%rd12+4];
	setp.gt.s32 	%p31, %r134, %r223;
	min.s32 	%r223, %r134, %r223;
	add.s32 	%r135, %r232, 1;
	selp.b32 	%r224, %r224, %r135, %p31;
$L__BB0_22:
	setp.eq.s32 	%p32, %r5, 2;
	@%p32 bra 	$L__BB0_25;
	ld.local.u32 	%r136, [%rd11+8];
	setp.ne.s32 	%p33, %r136, 0;
	@%p33 bra 	$L__BB0_25;
	ld.local.u32 	%r137, [%rd12+8];
	setp.gt.s32 	%p34, %r137, %r223;
	add.s32 	%r138, %r232, 2;
	selp.b32 	%r224, %r224, %r138, %p34;
$L__BB0_25:
	setp.lt.u32 	%p35, %r87, 4;
	mul.wide.s32 	%rd48, %r224, 4;
	add.s64 	%rd49, %rd4, %rd48;
	mov.b32 	%r140, 1;
	st.local.u32 	[%rd49], %r140;
	mul.lo.s32 	%r48, %r224, %r87;
	add.s64 	%rd13, %rd3, %rd48;
	mov.b32 	%r241, 0;
	@%p35 bra 	$L__BB0_44;
	mov.b32 	%r240, 0;
$L__BB0_27:
	cvt.u64.u32 	%rd14, %r240;
	mul.wide.u32 	%rd50, %r240, 4;
	add.s64 	%rd15, %rd4, %rd50;
	ld.local.u32 	%r142, [%rd15];
	setp.ne.s32 	%p36, %r142, 0;
	add.s64 	%rd16, %rd3, %rd50;
	@%p36 bra 	$L__BB0_31;
	cvt.u32.u64 	%r143, %rd14;
	add.s32 	%r144, %r143, %r48;
	mul.wide.s32 	%rd51, %r144, 4;
	add.s64 	%rd52, %rd1, %rd51;
	ld.global.u32 	%r50, [%rd52];
	setp.eq.s32 	%p37, %r50, 0;
	@%p37 bra 	$L__BB0_31;
	ld.local.u32 	%r51, [%rd13];
	setp.eq.s32 	%p38, %r51, 2147483647;
	@%p38 bra 	$L__BB0_31;
	add.s32 	%r145, %r50, %r51;
	ld.local.u32 	%r146, [%rd16];
	min.s32 	%r147, %r145, %r146;
	st.local.u32 	[%rd16], %r147;
$L__BB0_31:
	ld.local.u32 	%r148, [%rd15+4];
	setp.ne.s32 	%p39, %r148, 0;
	cvt.s64.s32 	%rd53, %r48;
	add.s64 	%rd54, %rd14, %rd53;
	shl.b64 	%rd55, %rd54, 2;
	add.s64 	%rd17, %rd1, %rd55;
	@%p39 bra 	$L__BB0_35;
	ld.global.u32 	%r52, [%rd17+4];
	setp.eq.s32 	%p40, %r52, 0;
	@%p40 bra 	$L__BB0_35;
	ld.local.u32 	%r53, [%rd13];
	setp.eq.s32 	%p41, %r53, 2147483647;
	@%p41 bra 	$L__BB0_35;
	add.s32 	%r149, %r52, %r53;
	ld.local.u32 	%r150, [%rd16+4];
	min.s32 	%r151, %r149, %r150;
	st.local.u32 	[%rd16+4], %r151;
$L__BB0_35:
	ld.local.u32 	%r152, [%rd15+8];
	setp.ne.s32 	%p42, %r152, 0;
	@%p42 bra 	$L__BB0_39;
	ld.global.u32 	%r54, [%rd17+8];
	setp.eq.s32 	%p43, %r54, 0;
	@%p43 bra 	$L__BB0_39;
	ld.local.u32 	%r55, [%rd13];
	setp.eq.s32 	%p44, %r55, 2147483647;
	@%p44 bra 	$L__BB0_39;
	add.s32 	%r153, %r54, %r55;
	ld.local.u32 	%r154, [%rd16+8];
	min.s32 	%r155, %r153, %r154;
	st.local.u32 	[%rd16+8], %r155;
$L__BB0_39:
	ld.local.u32 	%r156, [%rd15+12];
	setp.ne.s32 	%p45, %r156, 0;
	@%p45 bra 	$L__BB0_43;
	ld.global.u32 	%r56, [%rd17+12];
	setp.eq.s32 	%p46, %r56, 0;
	@%p46 bra 	$L__BB0_43;
	ld.local.u32 	%r57, [%rd13];
	setp.eq.s32 	%p47, %r57, 2147483647;
	@%p47 bra 	$L__BB0_43;
	add.s32 	%r157, %r56, %r57;
	ld.local.u32 	%r158, [%rd16+12];
	min.s32 	%r159, %r157, %r158;
	st.local.u32 	[%rd16+12], %r159;
$L__BB0_43:
	cvt.u32.u64 	%r160, %rd14;
	add.s32 	%r240, %r160, 4;
	setp.ne.s32 	%p48, %r240, %r6;
	mov.u32 	%r241, %r6;
	@%p48 bra 	$L__BB0_27;
$L__BB0_44:
	setp.eq.s32 	%p49, %r5, 0;
	@%p49 bra 	$L__BB0_59;
	mul.wide.u32 	%rd56, %r241, 4;
	add.s64 	%rd18, %rd4, %rd56;
	ld.local.u32 	%r161, [%rd18];
	setp.ne.s32 	%p50, %r161, 0;
	@%p50 bra 	$L__BB0_49;
	add.s32 	%r162, %r241, %r48;
	mul.wide.s32 	%rd57, %r162, 4;
	add.s64 	%rd58, %rd1, %rd57;
	ld.global.u32 	%r60, [%rd58];
	setp.eq.s32 	%p51, %r60, 0;
	@%p51 bra 	$L__BB0_49;
	ld.local.u32 	%r61, [%rd13];
	setp.eq.s32 	%p52, %r61, 2147483647;
	@%p52 bra 	$L__BB0_49;
	add.s32 	%r163, %r60, %r61;
	add.s64 	%rd60, %rd3, %rd56;
	ld.local.u32 	%r164, [%rd60];
	min.s32 	%r165, %r163, %r164;
	st.local.u32 	[%rd60], %r165;
$L__BB0_49:
	setp.eq.s32 	%p53, %r5, 1;
	@%p53 bra 	$L__BB0_59;
	ld.local.u32 	%r166, [%rd18+4];
	setp.ne.s32 	%p54, %r166, 0;
	cvt.s64.s32 	%rd61, %r48;
	cvt.u64.u32 	%rd62, %r241;
	add.s64 	%rd63, %rd62, %rd61;
	shl.b64 	%rd64, %rd63, 2;
	add.s64 	%rd19, %rd1, %rd64;
	@%p54 bra 	$L__BB0_54;
	ld.global.u32 	%r62, [%rd19+4];
	setp.eq.s32 	%p55, %r62, 0;
	@%p55 bra 	$L__BB0_54;
	ld.local.u32 	%r63, [%rd13];
	setp.eq.s32 	%p56, %r63, 2147483647;
	@%p56 bra 	$L__BB0_54;
	add.s32 	%r167, %r62, %r63;
	add.s64 	%rd66, %rd3, %rd56;
	ld.local.u32 	%r168, [%rd66+4];
	min.s32 	%r169, %r167, %r168;
	st.local.u32 	[%rd66+4], %r169;
$L__BB0_54:
	setp.eq.s32 	%p57, %r5, 2;
	@%p57 bra 	$L__BB0_59;
	ld.local.u32 	%r170, [%rd18+8];
	setp.ne.s32 	%p58, %r170, 0;
	@%p58 bra 	$L__BB0_59;
	ld.global.u32 	%r64, [%rd19+8];
	setp.eq.s32 	%p59, %r64, 0;
	@%p59 bra 	$L__BB0_59;
	ld.local.u32 	%r65, [%rd13];
	setp.eq.s32 	%p60, %r65, 2147483647;
	@%p60 bra 	$L__BB0_59;
	add.s32 	%r172, %r64, %r65;
	add.s64 	%rd73, %rd3, %rd56;
	ld.local.u32 	%r173, [%rd73+8];
	min.s32 	%r174, %r172, %r173;
	st.local.u32 	[%rd73+8], %r174;
$L__BB0_59:
	add.s32 	%r219, %r13, 1;
	add.s32 	%r175, %r87, -2;
	setp.eq.s32 	%p61, %r13, %r175;
	@%p61 bra 	$L__BB0_60;
	bra.uni 	$L__BB0_5;
$L__BB0_60:
	ld.param.u64 	%rd88, [_Z8dijkstraiPiS__param_1];
	cvta.to.global.u64 	%rd22, %rd88;
	setp.lt.u32 	%p62, %r87, 16;
	mul.lo.s32 	%r76, %r216, %r87;
	mov.b32 	%r244, 0;
	@%p62 bra 	$L__BB0_63;
	mov.b32 	%r242, 0;
$L__BB0_62:
	.pragma "nounroll";
	mul.wide.u32 	%rd74, %r242, 4;
	add.s64 	%rd75, %rd3, %rd74;
	ld.local.v2.u32 	{%r178, %r179}, [%rd75];
	add.s32 	%r180, %r242, %r76;
	mul.wide.s32 	%rd76, %r180, 4;
	add.s64 	%rd77, %rd22, %rd76;
	st.global.u32 	[%rd77], %r178;
	st.global.u32 	[%rd77+4], %r179;
	ld.local.v2.u32 	{%r181, %r182}, [%rd75+8];
	st.global.u32 	[%rd77+8], %r181;
	st.global.u32 	[%rd77+12], %r182;
	ld.local.v2.u32 	{%r183, %r184}, [%rd75+16];
	st.global.u32 	[%rd77+16], %r183;
	st.global.u32 	[%rd77+20], %r184;
	ld.local.v2.u32 	{%r185, %r186}, [%rd75+24];
	st.global.u32 	[%rd77+24], %r185;
	st.global.u32 	[%rd77+28], %r186;
	ld.local.v2.u32 	{%r187, %r188}, [%rd75+32];
	st.global.u32 	[%rd77+32], %r187;
	st.global.u32 	[%rd77+36], %r188;
	ld.local.v2.u32 	{%r189, %r190}, [%rd75+40];
	st.global.u32 	[%rd77+40], %r189;
	st.global.u32 	[%rd77+44], %r190;
	ld.local.v2.u32 	{%r191, %r192}, [%rd75+48];
	st.global.u32 	[%rd77+48], %r191;
	st.global.u32 	[%rd77+52], %r192;
	ld.local.v2.u32 	{%r193, %r194}, [%rd75+56];
	st.global.u32 	[%rd77+56], %r193;
	st.global.u32 	[%rd77+60], %r194;
	add.s32 	%r242, %r242, 16;
	and.b32  	%r244, %r87, 2147483632;
	setp.ne.s32 	%p63, %r242, %r244;
	@%p63 bra 	$L__BB0_62;
$L__BB0_63:
	setp.eq.s32 	%p64, %r3, 0;
	@%p64 bra 	$L__BB0_73;
	add.s32 	%r195, %r3, -1;
	setp.lt.u32 	%p65, %r195, 7;
	@%p65 bra 	$L__BB0_66;
	mul.wide.u32 	%rd78, %r244, 4;
	add.s64 	%rd79, %rd3, %rd78;
	ld.local.u32 	%r196, [%rd79];
	add.s32 	%r197, %r244, %r76;
	mul.wide.s32 	%rd80, %r197, 4;
	add.s64 	%rd81, %rd22, %rd80;
	st.global.u32 	[%rd81], %r196;
	ld.local.u32 	%r198, [%rd79+4];
	st.global.u32 	[%rd81+4], %r198;
	ld.local.u32 	%r199, [%rd79+8];
	st.global.u32 	[%rd81+8], %r199;
	ld.local.u32 	%r200, [%rd79+12];
	st.global.u32 	[%rd81+12], %r200;
	ld.local.u32 	%r201, [%rd79+16];
	st.global.u32 	[%rd81+16], %r201;
	ld.local.u32 	%r202, [%rd79+20];
	st.global.u32 	[%rd81+20], %r202;
	ld.local.u32 	%r203, [%rd79+24];
	st.global.u32 	[%rd81+24], %r203;
	ld.local.u32 	%r204, [%rd79+28];
	st.global.u32 	[%rd81+28], %r204;
	add.s32 	%r244, %r244, 8;
$L__BB0_66:
	setp.eq.s32 	%p66, %r4, 0;
	@%p66 bra 	$L__BB0_73;
	add.s32 	%r205, %r4, -1;
	setp.lt.u32 	%p67, %r205, 3;
	@%p67 bra 	$L__BB0_69;
	mul.wide.u32 	%rd82, %r244, 4;
	add.s64 	%rd83, %rd3, %rd82;
	ld.local.u32 	%r206, [%rd83];
	add.s32 	%r207, %r244, %r76;
	mul.wide.s32 	%rd84, %r207, 4;
	add.s64 	%rd85, %rd22, %rd84;
	st.global.u32 	[%rd85], %r206;
	ld.local.u32 	%r208, [%rd83+4];
	st.global.u32 	[%rd85+4], %r208;
	ld.local.u32 	%r209, [%rd83+8];
	st.global.u32 	[%rd85+8], %r209;
	ld.local.u32 	%r210, [%rd83+12];
	st.global.u32 	[%rd85+12], %r210;
	add.s32 	%r244, %r244, 4;
$L__BB0_69:
	setp.eq.s32 	%p68, %r5, 0;
	@%p68 bra 	$L__BB0_73;
	setp.eq.s32 	%p69, %r5, 1;
	mul.wide.u32 	%rd86, %r244, 4;
	add.s64 	%rd20, %rd3, %rd86;
	ld.local.u32 	%r211, [%rd20];
	add.s32 	%r212, %r244, %r76;
	mul.wide.s32 	%rd87, %r212, 4;
	add.s64 	%rd21, %rd22, %rd87;
	st.global.u32 	[%rd21], %r211;
	@%p69 bra 	$L__BB0_73;
	setp.eq.s32 	%p70, %r5, 2;
	ld.local.u32 	%r213, [%rd20+4];
	st.global.u32 	[%rd21+4], %r213;
	@%p70 bra 	$L__BB0_73;
	ld.local.u32 	%r214, [%rd20+8];
	st.global.u32 	[%rd21+8], %r214;
$L__BB0_73:
	add.s32 	%r216, %r216, %r2;
	setp.lt.s32 	%p71, %r216, %r87;
	@%p71 bra 	$L__BB0_3;
	bra.uni 	$L__BB0_90;
$L__BB0_74:
	setp.lt.u32 	%p7, %r87, 16;
	mov.b32 	%r246, 0;
	@%p7 bra 	$L__BB0_77;
	and.b32  	%r246, %r87, 2147483632;
	neg.s32 	%r217, %r246;
	add.s64 	%rd90, %rd3, 32;
	add.s64 	%rd89, %rd4, 32;
$L__BB0_76:
	.pragma "nounroll";
	mov.b32 	%r100, 2147483647;
	st.local.v2.u32 	[%rd90+-32], {%r100, %r100};
	mov.b32 	%r101, 0;
	st.local.v2.u32 	[%rd89+-32], {%r101, %r101};
	st.local.v2.u32 	[%rd90+-24], {%r100, %r100};
	st.local.v2.u32 	[%rd89+-24], {%r101, %r101};
	st.local.v2.u32 	[%rd90+-16], {%r100, %r100};
	st.local.v2.u32 	[%rd89+-16], {%r101, %r101};
	st.local.v2.u32 	[%rd90+-8], {%r100, %r100};
	st.local.v2.u32 	[%rd89+-8], {%r101, %r101};
	st.local.v2.u32 	[%rd90], {%r100, %r100};
	st.local.v2.u32 	[%rd89], {%r101, %r101};
	st.local.v2.u32 	[%rd90+8], {%r100, %r100};
	st.local.v2.u32 	[%rd89+8], {%r101, %r101};
	st.local.v2.u32 	[%rd90+16], {%r100, %r100};
	st.local.v2.u32 	[%rd89+16], {%r101, %r101};
	st.local.v2.u32 	[%rd90+24], {%r100, %r100};
	st.local.v2.u32 	[%rd89+24], {%r101, %r101};
	add.s32 	%r217, %r217, 16;
	add.s64 	%rd90, %rd90, 64;
	add.s64 	%rd89, %rd89, 64;
	setp.eq.s32 	%p8, %r217, 0;
	@%p8 bra 	$L__BB0_77;
	bra.uni 	$L__BB0_76;
$L__BB0_77:
	setp.eq.s32 	%p9, %r3, 0;
	@%p9 bra 	$L__BB0_4;
	add.s32 	%r102, %r3, -1;
	setp.lt.u32 	%p10, %r102, 7;
	@%p10 bra 	$L__BB0_80;
	mul.wide.u32 	%rd37, %r246, 4;
	add.s64 	%rd38, %rd3, %rd37;
	mov.b32 	%r103, 2147483647;
	st.local.u32 	[%rd38], %r103;
	add.s64 	%rd39, %rd4, %rd37;
	mov.b32 	%r104, 0;
	st.local.u32 	[%rd39], %r104;
	st.local.u32 	[%rd38+4], %r103;
	st.local.u32 	[%rd39+4], %r104;
	st.local.u32 	[%rd38+8], %r103;
	st.local.u32 	[%rd39+8], %r104;
	st.local.u32 	[%rd38+12], %r103;
	st.local.u32 	[%rd39+12], %r104;
	st.local.u32 	[%rd38+16], %r103;
	st.local.u32 	[%rd39+16], %r104;
	st.local.u32 	[%rd38+20], %r103;
	st.local.u32 	[%rd39+20], %r104;
	st.local.u32 	[%rd38+24], %r103;
	st.local.u32 	[%rd39+24], %r104;
	st.local.u32 	[%rd38+28], %r103;
	st.local.u32 	[%rd39+28], %r104;
	add.s32 	%r246, %r246, 8;
$L__BB0_80:
	setp.eq.s32 	%p11, %r4, 0;
	@%p11 bra 	$L__BB0_4;
	add.s32 	%r105, %r4, -1;
	setp.lt.u32 	%p12, %r105, 3;
	@%p12 bra 	$L__BB0_83;
	mul.wide.u32 	%rd40, %r246, 4;
	add.s64 	%rd41, %rd3, %rd40;
	mov.b32 	%r106, 2147483647;
	st.local.u32 	[%rd41], %r106;
	add.s64 	%rd42, %rd4, %rd40;
	mov.b32 	%r107, 0;
	st.local.u32 	[%rd42], %r107;
	st.local.u32 	[%rd41+4], %r106;
	st.local.u32 	[%rd42+4], %r107;
	st.local.u32 	[%rd41+8], %r106;
	st.local.u32 	[%rd42+8], %r107;
	st.local.u32 	[%rd41+12], %r106;
	st.local.u32 	[%rd42+12], %r107;
	add.s32 	%r246, %r246, 4;
$L__BB0_83:
	setp.eq.s32 	%p13, %r5, 0;
	@%p13 bra 	$L__BB0_4;
	setp.eq.s32 	%p14, %r5, 1;
	mul.wide.u32 	%rd43, %r246, 4;
	add.s64 	%rd25, %rd3, %rd43;
	mov.b32 	%r108, 2147483647;
	st.local.u32 	[%rd25], %r108;
	add.s64 	%rd26, %rd4, %rd43;
	mov.b32 	%r109, 0;
	st.local.u32 	[%rd26], %r109;
	@%p14 bra 	$L__BB0_4;
	setp.eq.s32 	%p15, %r5, 2;
	mov.b32 	%r110, 2147483647;
	st.local.u32 	[%rd25+4], %r110;
	mov.b32 	%r111, 0;
	st.local.u32 	[%rd26+4], %r111;
	@%p15 bra 	$L__BB0_4;
	mov.b32 	%r112, 2147483647;
	st.local.u32 	[%rd25+8], %r112;
	mov.b32 	%r113, 0;
	st.local.u32 	[%rd26+8], %r113;
	bra.uni 	$L__BB0_4;
$L__BB0_87:
	setp.gt.s32 	%p3, %r87, 0;
	@%p3 bra 	$L__BB0_88;
	bra.uni 	$L__BB0_89;
$L__BB0_88:
	mov.b32 	%r93, 2147483647;
	st.local.u32 	[%rd3], %r93;
	mov.b32 	%r94, 0;
	st.local.u32 	[%rd4], %r94;
	mul.wide.s32 	%rd33, %r216, 4;
	add.s64 	%rd34, %rd3, %rd33;
	st.local.u32 	[%rd34], %r94;
	mul.lo.s32 	%r95, %r216, %r87;
	ld.local.u32 	%r96, [%rd3];
	mul.wide.s32 	%rd35, %r95, 4;
	add.s64 	%rd36, %rd2, %rd35;
	st.global.u32 	[%rd36], %r96;
	add.s32 	%r216, %r216, %r2;
	setp.lt.s32 	%p5, %r216, %r87;
	@%p5 bra 	$L__BB0_88;
	bra.uni 	$L__BB0_90;
$L__BB0_89:
	mul.wide.s32 	%rd31, %r216, 4;
	add.s64 	%rd32, %rd3, %rd31;
	mov.b32 	%r92, 0;
	st.local.u32 	[%rd32], %r92;
	add.s32 	%r216, %r216, %r2;
	setp.lt.s32 	%p4, %r216, %r87;
	@%p4 bra 	$L__BB0_89;
$L__BB0_90:
	ret;

}


// ===== COMPILED SASS (sm_100) =====

	.target	sm_100

	.elftype	@"ET_EXEC"


//--------------------- .note.nv.tkinfo           --------------------------
	.section	.note.nv.tkinfo,"",@"SHT_NOTE"
	.sectionflags	@"SHF_NOTE_NV_TKINFO"
	.tkinfo
        /*0018*/ 	.word	0x00000002
        /*0030*/ 	.string	""
        /*0030*/ 	.string	"ptxas"
        /*0030*/ 	.string	"Cuda compilation tools, release 13.0, V13.0.88"
        /*0030*/ 	.string	"Build cuda_13.0.r13.0/compiler.36424714_0"
        /*0030*/ 	.string	"-arch sm_100 -m 64 "



//--------------------- .note.nv.cuinfo           --------------------------
	.section	.note.nv.cuinfo,"",@"SHT_NOTE"
	.sectionflags	@"SHF_NOTE_NV_CUINFO"
        /*0018*/ 	.short	0x0002
        /*001a*/ 	.short	0x0064
        /*001c*/ 	.short	0x0082
	.zero		2


//--------------------- .nv.info                  --------------------------
	.section	.nv.info,"",@"SHT_CUDA_INFO"
	.align	4


	//----- nvinfo : EIATTR_REGCOUNT
	.align		4
        /*0000*/ 	.byte	0x04, 0x2f
        /*0002*/ 	.short	(.L_1 - .L_0)
	.align		4
.L_0:
        /*0004*/ 	.word	index@(_Z8dijkstraiPiS_)
        /*0008*/ 	.word	0x00000020


	//----- nvinfo : EIATTR_FRAME_SIZE
	.align		4
.L_1:
        /*000c*/ 	.byte	0x04, 0x11
        /*000e*/ 	.short	(.L_3 - .L_2)
	.align		4
.L_2:
        /*0010*/ 	.word	index@(_Z8dijkstraiPiS_)
        /*0014*/ 	.word	0x00000350


	//----- nvinfo : EIATTR_MIN_STACK_SIZE
	.align		4
.L_3:
        /*0018*/ 	.byte	0x04, 0x12
        /*001a*/ 	.short	(.L_5 - .L_4)
	.align		4
.L_4:
        /*001c*/ 	.word	index@(_Z8dijkstraiPiS_)
        /*0020*/ 	.word	0x00000350
.L_5:


//--------------------- .nv.compat                --------------------------
	.section	.nv.compat,"",@"SHT_CUDA_COMPAT_INFO"
	.align	4
        /*0000*/ 	.byte	0x02, 0x09, 0x00, 0x00, 0x02, 0x02, 0x01, 0x00, 0x02, 0x05, 0x05, 0x00, 0x03, 0x07, 0x01, 0x01
        /*0010*/ 	.byte	0x02, 0x03, 0x00, 0x00, 0x02, 0x06, 0x01, 0x00, 0x04, 0x0b, 0x08, 0x00, 0x09, 0x00, 0x00, 0x00
        /*0020*/ 	.byte	0x00, 0x00, 0x00, 0x00


//--------------------- .nv.info._Z8dijkstraiPiS_ --------------------------
	.section	.nv.info._Z8dijkstraiPiS_,"",@"SHT_CUDA_INFO"
	.sectionflags	@""
	.align	4


	//----- nvinfo : EIATTR_CUDA_API_VERSION
	.align		4
        /*0000*/ 	.byte	0x04, 0x37
        /*0002*/ 	.short	(.L_7 - .L_6)
.L_6:
        /*0004*/ 	.word	0x00000082


	//----- nvinfo : EIATTR_KPARAM_INFO
	.align		4
.L_7:
        /*0008*/ 	.byte	0x04, 0x17
        /*000a*/ 	.short	(.L_9 - .L_8)
.L_8:
        /*000c*/ 	.word	0x00000000
        /*0010*/ 	.short	0x0002
        /*0012*/ 	.short	0x0010
        /*0014*/ 	.byte	0x00, 0xf5, 0x21, 0x00


	//----- nvinfo : EIATTR_KPARAM_INFO
	.align		4
.L_9:
        /*0018*/ 	.byte	0x04, 0x17
        /*001a*/ 	.short	(.L_11 - .L_10)
.L_10:
        /*001c*/ 	.word	0x00000000
        /*0020*/ 	.short	0x0001
        /*0022*/ 	.short	0x0008
        /*0024*/ 	.byte	0x00, 0xf5, 0x21, 0x00


	//----- nvinfo : EIATTR_KPARAM_INFO
	.align		4
.L_11:
        /*0028*/ 	.byte	0x04, 0x17
        /*002a*/ 	.short	(.L_13 - .L_12)
.L_12:
        /*002c*/ 	.word	0x00000000
        /*0030*/ 	.short	0x0000
        /*0032*/ 	.short	0x0000
        /*0034*/ 	.byte	0x00, 0xf0, 0x11, 0x00


	//----- nvinfo : EIATTR_SPARSE_MMA_MASK
	.align		4
.L_13:
        /*0038*/ 	.byte	0x03, 0x50
        /*003a*/ 	.short	0x0000


	//----- nvinfo : EIATTR_MAXREG_COUNT
	.align		4
        /*003c*/ 	.byte	0x03, 0x1b
        /*003e*/ 	.short	0x00ff


	//----- nvinfo : EIATTR_MERCURY_ISA_VERSION
	.align		4
        /*0040*/ 	.byte	0x03, 0x5f
        /*0042*/ 	.short	0x0101


	//----- nvinfo : EIATTR_VRC_CTA_INIT_COUNT
	.align		4
        /*0044*/ 	.byte	0x02, 0x4a
	.zero		1
	.zero		1


	//----- nvinfo : EIATTR_EXIT_INSTR_OFFSETS
	.align		4
        /*0048*/ 	.byte	0x04, 0x1c
        /*004a*/ 	.short	(.L_15 - .L_14)


	//   ....[0]....
.L_14:
        /*004c*/ 	.word	0x000000a0


	//   ....[1]....
        /*0050*/ 	.word	0x000024d0


	//   ....[2]....
        /*0054*/ 	.word	0x00002560


	//   ....[3]....
        /*0058*/ 	.word	0x00002630


	//----- nvinfo : EIATTR_CRS_STACK_SIZE
	.align		4
.L_15:
        /*005c*/ 	.byte	0x04, 0x1e
        /*005e*/ 	.short	(.L_17 - .L_16)
.L_16:
        /*0060*/ 	.word	0x00000000


	//----- nvinfo : EIATTR_CBANK_PARAM_SIZE
	.align		4
.L_17:
        /*0064*/ 	.byte	0x03, 0x19
        /*0066*/ 	.short	0x0018


	//----- nvinfo : EIATTR_PARAM_CBANK
	.align		4
        /*0068*/ 	.byte	0x04, 0x0a
        /*006a*/ 	.short	(.L_19 - .L_18)
	.align		4
.L_18:
        /*006c*/ 	.word	index@(.nv.constant0._Z8dijkstraiPiS_)
        /*0070*/ 	.short	0x0380
        /*0072*/ 	.short	0x0018


	//----- nvinfo : EIATTR_SW_WAR
	.align		4
.L_19:
        /*0074*/ 	.byte	0x04, 0x36
        /*0076*/ 	.short	(.L_21 - .L_20)
.L_20:
        /*0078*/ 	.word	0x00000008
.L_21:


//--------------------- .nv.callgraph             --------------------------
	.section	.nv.callgraph,"",@"SHT_CUDA_CALLGRAPH"
	.align	4
	.sectionentsize	8
	.align		4
        /*0000*/ 	.word	0x00000000
	.align		4
        /*0004*/ 	.word	0xffffffff
	.align		4
        /*0008*/ 	.word	0x00000000
	.align		4
        /*000c*/ 	.word	0xfffffffe
	.align		4
        /*0010*/ 	.word	0x00000000
	.align		4
        /*0014*/ 	.word	0xfffffffd
	.align		4
        /*0018*/ 	.word	0x00000000
	.align		4
        /*001c*/ 	.word	0xfffffffc


//--------------------- .text._Z8dijkstraiPiS_    --------------------------
	.section	.text._Z8dijkstraiPiS_,"ax",@progbits
	.align	128
        .global         _Z8dijkstraiPiS_
        .type           _Z8dijkstraiPiS_,@function
        .size           _Z8dijkstraiPiS_,(.L_x_43 - _Z8dijkstraiPiS_)
        .other          _Z8dijkstraiPiS_,@"STO_CUDA_ENTRY STV_DEFAULT"
_Z8dijkstraiPiS_:
.text._Z8dijkstraiPiS_:
[----:B------:R-:W0:Y:S01]  /*0000*/  LDC R1, c[0x0][0x37c] ;  /* 0x0000df00ff017b82 */ /* 0x000e220000000800 */
[----:B------:R-:W1:Y:S07]  /*0010*/  S2R R0, SR_TID.X ;  /* 0x0000000000007919 */ /* 0x000e6e0000002100 */
[----:B------:R-:W1:Y:S01]  /*0020*/  S2UR UR4, SR_CTAID.X ;  /* 0x00000000000479c3 */ /* 0x000e620000002500 */
[----:B0-----:R-:W-:-:S07]  /*0030*/  VIADD R1, R1, 0xfffffcb0 ;  /* 0xfffffcb001017836 */ /* 0x001fce0000000000 */
[----:B------:R-:W1:Y:S01]  /*0040*/  LDC R7, c[0x0][0x360] ;  /* 0x0000d800ff077b82 */ /* 0x000e620000000800 */
[----:B------:R-:W0:Y:S07]  /*0050*/  LDCU UR5, c[0x0][0x370] ;  /* 0x00006e00ff0577ac */ /* 0x000e2e0008000800 */
[----:B------:R-:W2:Y:S01]  /*0060*/  LDC R11, c[0x0][0x380] ;  /* 0x0000e000ff0b7b82 */ /* 0x000ea20000000800 */
[C---:B-1----:R-:W-:Y:S02]  /*0070*/  IMAD R0, R7.reuse, UR4, R0 ;  /* 0x0000000407007c24 */ /* 0x042fe4000f8e0200 */
[----:B0-----:R-:W-:-:S03]  /*0080*/  IMAD R7, R7, UR5, RZ ;  /* 0x0000000507077c24 */ /* 0x001fc6000f8e02ff */
[----:B--2---:R-:W-:-:S13]  /*0090*/  ISETP.GE.AND P0, PT, R0, R11, PT ;  /* 0x0000000b0000720c */ /* 0x004fda0003f06270 */
[----:B------:R-:W-:Y:S05]  /*00a0*/  @P0 EXIT ;  /* 0x000000000000094d */ /* 0x000fea0003800000 */
[----:B------:R-:W-:Y:S01]  /*00b0*/  ISETP.GE.AND P0, PT, R11, 0x2, PT ;  /* 0x000000020b00780c */ /* 0x000fe20003f06270 */
[----:B------:R-:W0:-:S12]  /*00c0*/  LDCU.64 UR6, c[0x0][0x358] ;  /* 0x00006b00ff0677ac */ /* 0x000e180008000a00 */
[----:B------:R-:W-:Y:S05]  /*00d0*/  @!P0 BRA `(.L_x_0) ;  /* 0x0000002400008947 */ /* 0x000fea0003800000 */
[C---:B------:R-:W-:Y:S02]  /*00e0*/  LOP3.LUT R25, R11.reuse, 0xf, RZ, 0xc0, !PT ;  /* 0x0000000f0b197812 */ /* 0x040fe400078ec0ff */
[C---:B------:R-:W-:Y:S02]  /*00f0*/  LOP3.LUT R26, R11.reuse, 0x7, RZ, 0xc0, !PT ;  /* 0x000000070b1a7812 */ /* 0x040fe400078ec0ff */
[C---:B------:R-:W-:Y:S02]  /*0100*/  LOP3.LUT R27, R11.reuse, 0x3, RZ, 0xc0, !PT ;  /* 0x000000030b1b7812 */ /* 0x040fe400078ec0ff */
[----:B------:R-:W-:-:S07]  /*0110*/  LOP3.LUT R24, R11, 0x7ffffffc, RZ, 0xc0, !PT ;  /* 0x7ffffffc0b187812 */ /* 0x000fce00078ec0ff */
.L_x_39:
[----:B-1----:R-:W1:Y:S02]  /*0120*/  LDCU UR4, c[0x0][0x380] ;  /* 0x00007000ff0477ac */ /* 0x002e640008000800 */
[----:B-1----:R-:W-:-:S09]  /*0130*/  UISETP.GT.AND UP0, UPT, UR4, URZ, UPT ;  /* 0x000000ff0400728c */ /* 0x002fd2000bf04270 */
[----:B0-234-:R-:W-:Y:S05]  /*0140*/  BRA.U !UP0, `(.L_x_1) ;  /* 0x0000000508547547 */ /* 0x01dfea000b800000 */
[----:B------:R-:W-:Y:S01]  /*0150*/  UISETP.GE.U32.AND UP0, UPT, UR4, 0x10, UPT ;  /* 0x000000100400788c */ /* 0x000fe2000bf06070 */
[----:B------:R-:W-:Y:S01]  /*0160*/  ISETP.NE.AND P1, PT, R25, RZ, PT ;  /* 0x000000ff1900720c */ /* 0x000fe20003f25270 */
[----:B------:R-:W-:-:S07]  /*0170*/  IMAD.MOV.U32 R2, RZ, RZ, RZ ;  /* 0x000000ffff027224 */ /* 0x000fce00078e00ff */
[----:B------:R-:W-:Y:S05]  /*0180*/  BRA.U !UP0, `(.L_x_2) ;  /* 0x0000000108747547 */ /* 0x000fea000b800000 */
[----:B------:R-:W-:Y:S01]  /*0190*/  ULOP3.LUT UR4, UR4, 0x7ffffff0, URZ, 0xc0, !UPT ;  /* 0x7ffffff004047892 */ /* 0x000fe2000f8ec0ff */
[C---:B------:R-:W-:Y:S02]  /*01a0*/  VIADD R5, R1.reuse, 0x20 ;  /* 0x0000002001057836 */ /* 0x040fe40000000000 */
[----:B------:R-:W-:Y:S01]  /*01b0*/  VIADD R4, R1, 0x1c8 ;  /* 0x000001c801047836 */ /* 0x000fe20000000000 */
[----:B------:R-:W-:Y:S01]  /*01c0*/  UIADD3 UR5, UPT, UPT, -UR4, URZ, URZ ;  /* 0x000000ff04057290 */ /* 0x000fe2000fffe1ff */
[----:B------:R-:W-:Y:S02]  /*01d0*/  IMAD.MOV.U32 R8, RZ, RZ, 0x7fffffff ;  /* 0x7fffffffff087424 */ /* 0x000fe400078e00ff */
[----:B------:R-:W-:Y:S02]  /*01e0*/  IMAD.MOV.U32 R9, RZ, RZ, 0x7fffffff ;  /* 0x7fffffffff097424 */ /* 0x000fe400078e00ff */
[----:B------:R-:W-:Y:S02]  /*01f0*/  IMAD.U32 R2, RZ, RZ, UR4 ;  /* 0x00000004ff027e24 */ /* 0x000fe4000f8e00ff */
[----:B------:R-:W-:-:S07]  /*0200*/  IMAD.U32 R3, RZ, RZ, UR5 ;  /* 0x00000005ff037e24 */ /* 0x000fce000f8e00ff */
.L_x_3:
[----:B------:R-:W-:Y:S01]  /*0210*/  VIADD R3, R3, 0x10 ;  /* 0x0000001003037836 */ /* 0x000fe20000000000 */
[----:B------:R-:W-:Y:S04]  /*0220*/  STL.64 [R5+-0x20], R8 ;  /* 0xffffe00805007387 */ /* 0x000fe80000100a00 */
[----:B------:R-:W-:Y:S01]  /*0230*/  STL.64 [R4+-0x20], RZ ;  /* 0xffffe0ff04007387 */ /* 0x000fe20000100a00 */
[----:B------:R-:W-:-:S03]  /*0240*/  ISETP.NE.AND P0, PT, R3, RZ, PT ;  /* 0x000000ff0300720c */ /* 0x000fc60003f05270 */
[----:B------:R-:W-:Y:S04]  /*0250*/  STL.64 [R5+-0x18], R8 ;  /* 0xffffe80805007387 */ /* 0x000fe80000100a00 */
[----:B------:R-:W-:Y:S04]  /*0260*/  STL.64 [R4+-0x18], RZ ;  /* 0xffffe8ff04007387 */ /* 0x000fe80000100a00 */
[----:B------:R-:W-:Y:S04]  /*0270*/  STL.64 [R5+-0x10], R8 ;  /* 0xfffff00805007387 */ /* 0x000fe80000100a00 */
[----:B------:R-:W-:Y:S04]  /*0280*/  STL.64 [R4+-0x10], RZ ;  /* 0xfffff0ff04007387 */ /* 0x000fe80000100a00 */
[----:B------:R-:W-:Y:S04]  /*0290*/  STL.64 [R5+-0x8], R8 ;  /* 0xfffff80805007387 */ /* 0x000fe80000100a00 */
[----:B------:R-:W-:Y:S04]  /*02a0*/  STL.64 [R4+-0x8], RZ ;  /* 0xfffff8ff04007387 */ /* 0x000fe80000100a00 */
[----:B------:R-:W-:Y:S04]  /*02b0*/  STL.64 [R5], R8 ;  /* 0x0000000805007387 */ /* 0x000fe80000100a00 */
[----:B------:R-:W-:Y:S04]  /*02c0*/  STL.64 [R4], RZ ;  /* 0x000000ff04007387 */ /* 0x000fe80000100a00 */
[----:B------:R-:W-:Y:S04]  /*02d0*/  STL.64 [R5+0x8], R8 ;  /* 0x0000080805007387 */ /* 0x000fe80000100a00 */
[----:B------:R-:W-:Y:S04]  /*02e0*/  STL.64 [R4+0x8], RZ ;  /* 0x000008ff04007387 */ /* 0x000fe80000100a00 */
[----:B------:R-:W-:Y:S04]  /*02f0*/  STL.64 [R5+0x10], R8 ;  /* 0x0000100805007387 */ /* 0x000fe80000100a00 */
[----:B------:R-:W-:Y:S04]  /*0300*/  STL.64 [R4+0x10], RZ ;  /* 0x000010ff04007387 */ /* 0x000fe80000100a00 */
[----:B------:R1:W-:Y:S04]  /*0310*/  STL.64 [R5+0x18], R8 ;  /* 0x0000180805007387 */ /* 0x0003e80000100a00 */
[----:B------:R2:W-:Y:S01]  /*0320*/  STL.64 [R4+0x18], RZ ;  /* 0x000018ff04007387 */ /* 0x0005e20000100a00 */
[----:B-1----:R-:W-:-:S02]  /*0330*/  VIADD R5, R5, 0x40 ;  /* 0x0000004005057836 */ /* 0x002fc40000000000 */
[----:B--2---:R-:W-:Y:S01]  /*0340*/  VIADD R4, R4, 0x40 ;  /* 0x0000004004047836 */ /* 0x004fe20000000000 */
[----:B------:R-:W-:Y:S06]  /*0350*/  @P0 BRA `(.L_x_3) ;  /* 0xfffffffc00ac0947 */ /* 0x000fec000383ffff */
.L_x_2:
[----:B------:R-:W-:Y:S05]  /*0360*/  @!P1 BRA `(.L_x_1) ;  /* 0x0000000000cc9947 */ /* 0x000fea0003800000 */
[----:B------:R-:W-:Y:S01]  /*0370*/  VIADD R3, R25, 0xffffffff ;  /* 0xffffffff19037836 */ /* 0x000fe20000000000 */
[----:B------:R-:W-:-:S04]  /*0380*/  ISETP.NE.AND P1, PT, R26, RZ, PT ;  /* 0x000000ff1a00720c */ /* 0x000fc80003f25270 */
[----:B------:R-:W-:-:S13]  /*0390*/  ISETP.GE.U32.AND P0, PT, R3, 0x7, PT ;  /* 0x000000070300780c */ /* 0x000fda0003f06070 */
[----:B------:R-:W-:Y:S05]  /*03a0*/  @!P0 BRA `(.L_x_4) ;  /* 0x00000000004c8947 */ /* 0x000fea0003800000 */
[C---:B------:R-:W-:Y:S02]  /*03b0*/  IMAD R3, R2.reuse, 0x4, R1 ;  /* 0x0000000402037824 */ /* 0x040fe400078e0201 */
[----:B------:R-:W-:Y:S02]  /*03c0*/  IMAD.MOV.U32 R4, RZ, RZ, 0x7fffffff ;  /* 0x7fffffffff047424 */ /* 0x000fe400078e00ff */
[----:B------:R-:W-:Y:S01]  /*03d0*/  VIADD R2, R2, 0x8 ;  /* 0x0000000802027836 */ /* 0x000fe20000000000 */
[----:B------:R1:W-:Y:S04]  /*03e0*/  STL [R3+0x1a8], RZ ;  /* 0x0001a8ff03007387 */ /* 0x0003e80000100800 */
[----:B------:R1:W-:Y:S04]  /*03f0*/  STL [R3], R4 ;  /* 0x0000000403007387 */ /* 0x0003e80000100800 */
[----:B------:R1:W-:Y:S04]  /*0400*/  STL [R3+0x4], R4 ;  /* 0x0000040403007387 */ /* 0x0003e80000100800 */
[----:B------:R1:W-:Y:S04]  /*0410*/  STL [R3+0x8], R4 ;  /* 0x0000080403007387 */ /* 0x0003e80000100800 */
[----:B------:R1:W-:Y:S04]  /*0420*/  STL [R3+0xc], R4 ;  /* 0x00000c0403007387 */ /* 0x0003e80000100800 */
[----:B------:R1:W-:Y:S04]  /*0430*/  STL [R3+0x10], R4 ;  /* 0x0000100403007387 */ /* 0x0003e80000100800 */
[----:B------:R1:W-:Y:S04]  /*0440*/  STL [R3+0x14], R4 ;  /* 0x0000140403007387 */ /* 0x0003e80000100800 */
[----:B------:R1:W-:Y:S04]  /*0450*/  STL [R3+0x18], R4 ;  /* 0x0000180403007387 */ /* 0x0003e80000100800 */
[----:B------:R1:W-:Y:S04]  /*0460*/  STL [R3+0x1c], R4 ;  /* 0x00001c0403007387 */ /* 0x0003e80000100800 */
[----:B------:R1:W-:Y:S04]  /*0470*/  STL [R3+0x1ac], RZ ;  /* 0x0001acff03007387 */ /* 0x0003e80000100800 */
[----:B------:R1:W-:Y:S04]  /*0480*/  STL [R3+0x1b0], RZ ;  /* 0x0001b0ff03007387 */ /* 0x0003e80000100800 */
[----:B------:R1:W-:Y:S04]  /*0490*/  STL [R3+0x1b4], RZ ;  /* 0x0001b4ff03007387 */ /* 0x0003e80000100800 */
[----:B------:R1:W-:Y:S04]  /*04a0*/  STL [R3+0x1b8], RZ ;  /* 0x0001b8ff03007387 */ /* 0x0003e80000100800 */
[----:B------:R1:W-:Y:S04]  /*04b0*/  STL [R3+0x1bc], RZ ;  /* 0x0001bcff03007387 */ /* 0x0003e80000100800 */
[----:B------:R1:W-:Y:S04]  /*04c0*/  STL [R3+0x1c0], RZ ;  /* 0x0001c0ff03007387 */ /* 0x0003e80000100800 */
[----:B------:R1:W-:Y:S02]  /*04d0*/  STL [R3+0x1c4], RZ ;  /* 0x0001c4ff03007387 */ /* 0x0003e40000100800 */
.L_x_4:
[----:B------:R-:W-:Y:S05]  /*04e0*/  @!P1 BRA `(.L_x_1) ;  /* 0x00000000006c9947 */ /* 0x000fea0003800000 */
[----:B-1----:R-:W-:Y:S01]  /*04f0*/  VIADD R3, R26, 0xffffffff ;  /* 0xffffffff1a037836 */ /* 0x002fe20000000000 */
        /* <DEDUP_REMOVED lines=11> */
[----:B------:R1:W-:Y:S04]  /*05b0*/  STL [R3+0x1ac], RZ ;  /* 0x0001acff03007387 */ /* 0x0003e80000100800 */
[----:B------:R1:W-:Y:S04]  /*05c0*/  STL [R3+0x1b0], RZ ;  /* 0x0001b0ff03007387 */ /* 0x0003e80000100800 */
[----:B------:R1:W-:Y:S02]  /*05d0*/  STL [R3+0x1b4], RZ ;  /* 0x0001b4ff03007387 */ /* 0x0003e40000100800 */
.L_x_5:
[----:B------:R-:W-:Y:S05]  /*05e0*/  @!P1 BRA `(.L_x_1) ;  /* 0x00000000002c9947 */ /* 0x000fea0003800000 */
[----:B------:R-:W-:Y:S01]  /*05f0*/  IMAD R2, R2, 0x4, R1 ;  /* 0x0000000402027824 */ /* 0x000fe200078e0201 */
[----:B------:R-:W-:Y:S01]  /*0600*/  ISETP.NE.AND P0, PT, R27, 0x1, PT ;  /* 0x000000011b00780c */ /* 0x000fe20003f05270 */
[----:B-1----:R-:W-:-:S03]  /*0610*/  IMAD.MOV.U32 R3, RZ, RZ, 0x7fffffff ;  /* 0x7fffffffff037424 */ /* 0x002fc600078e00ff */
[----:B------:R2:W-:Y:S04]  /*0620*/  STL [R2+0x1a8], RZ ;  /* 0x0001a8ff02007387 */ /* 0x0005e80000100800 */
[----:B------:R2:W-:Y:S05]  /*0630*/  STL [R2], R3 ;  /* 0x0000000302007387 */ /* 0x0005ea0000100800 */
[----:B------:R-:W-:Y:S05]  /*0640*/  @!P0 BRA `(.L_x_1) ;  /* 0x0000000000148947 */ /* 0x000fea0003800000 */
[----:B------:R-:W-:Y:S01]  /*0650*/  ISETP.NE.AND P0, PT, R27, 0x2, PT ;  /* 0x000000021b00780c */ /* 0x000fe20003f05270 */
[----:B------:R3:W-:Y:S04]  /*0660*/  STL [R2+0x4], R3 ;  /* 0x0000040302007387 */ /* 0x0007e80000100800 */
[----:B------:R3:W-:Y:S08]  /*0670*/  STL [R2+0x1ac], RZ ;  /* 0x0001acff02007387 */ /* 0x0007f00000100800 */
[----:B------:R3:W-:Y:S04]  /*0680*/  @P0 STL [R2+0x8], R3 ;  /* 0x0000080302000387 */ /* 0x0007e80000100800 */
[----:B------:R3:W-:Y:S02]  /*0690*/  @P0 STL [R2+0x1b0], RZ ;  /* 0x0001b0ff02000387 */ /* 0x0007e40000100800 */
.L_x_1:
[----:B--23--:R-:W-:Y:S02]  /*06a0*/  IMAD R2, R0, 0x4, R1 ;  /* 0x0000000400027824 */ /* 0x00cfe400078e0201 */
[----:B------:R-:W-:-:S03]  /*06b0*/  IMAD.MOV.U32 R11, RZ, RZ, RZ ;  /* 0x000000ffff0b7224 */ /* 0x000fc600078e00ff */
[----:B------:R2:W-:Y:S04]  /*06c0*/  STL [R2], RZ ;  /* 0x000000ff02007387 */ /* 0x0005e80000100800 */
.L_x_33:
[----:B---3--:R-:W3:Y:S01]  /*06d0*/  LDCU UR4, c[0x0][0x380] ;  /* 0x00007000ff0477ac */ /* 0x008ee20008000800 */
[----:B------:R-:W-:Y:S02]  /*06e0*/  IMAD.MOV.U32 R10, RZ, RZ, 0x7fffffff ;  /* 0x7fffffffff0a7424 */ /* 0x000fe400078e00ff */
[----:B-12---:R-:W-:Y:S01]  /*06f0*/  IMAD.MOV.U32 R2, RZ, RZ, RZ ;  /* 0x000000ffff027224 */ /* 0x006fe200078e00ff */
[----:B---3--:R-:W-:-:S09]  /*0700*/  UISETP.GE.U32.AND UP0, UPT, UR4, 0x4, UPT ;  /* 0x000000040400788c */ /* 0x008fd2000bf06070 */
[----:B0---4-:R-:W-:Y:S05]  /*0710*/  BRA.U !UP0, `(.L_x_6) ;  /* 0x0000000d08507547 */ /* 0x011fea000b800000 */
[----:B------:R-:W-:Y:S01]  /*0720*/  ISETP.GT.AND P0, PT, R24, RZ, PT ;  /* 0x000000ff1800720c */ /* 0x000fe20003f04270 */
[----:B------:R-:W-:Y:S02]  /*0730*/  IMAD.MOV.U32 R10, RZ, RZ, 0x7fffffff ;  /* 0x7fffffffff0a7424 */ /* 0x000fe400078e00ff */
[----:B------:R-:W-:-:S10]  /*0740*/  IMAD.MOV.U32 R13, RZ, RZ, RZ ;  /* 0x000000ffff0d7224 */ /* 0x000fd400078e00ff */
[----:B------:R-:W-:Y:S05]  /*0750*/  @!P0 BRA `(.L_x_7) ;  /* 0x0000000800c88947 */ /* 0x000fea0003800000 */
[----:B-1----:R-:W-:Y:S01]  /*0760*/  IMAD.IADD R3, R24, 0x1, -R13 ;  /* 0x0000000118037824 */ /* 0x002fe200078e0a0d */
[----:B------:R-:W-:-:S04]  /*0770*/  PLOP3.LUT P0, PT, PT, PT, PT, 0x80, 0x8 ;  /* 0x000000000008781c */ /* 0x000fc80003f0f070 */
[----:B------:R-:W-:-:S13]  /*0780*/  ISETP.GT.AND P1, PT, R3, 0xc, PT ;  /* 0x0000000c0300780c */ /* 0x000fda0003f24270 */
[----:B------:R-:W-:Y:S05]  /*0790*/  @!P1 BRA `(.L_x_8) ;  /* 0x0000000400c49947 */ /* 0x000fea0003800000 */
[----:B------:R-:W-:Y:S01]  /*07a0*/  PLOP3.LUT P0, PT, PT, PT, PT, 0x8, 0x80 ;  /* 0x000000000080781c */ /* 0x000fe20003f0e170 */
[----:B------:R-:W-:-:S12]  /*07b0*/  VIADD R12, R24, 0xfffffff4 ;  /* 0xfffffff4180c7836 */ /* 0x000fd80000000000 */
.L_x_9:
[----:B------:R-:W-:-:S05]  /*07c0*/  IMAD R20, R13, 0x4, R1 ;  /* 0x000000040d147824 */ /* 0x000fca00078e0201 */
[----:B------:R-:W2:Y:S04]  /*07d0*/  LDL.64 R8, [R20+0x1a8] ;  /* 0x0001a80014087983 */ /* 0x000ea80000100a00 */
[----:B------:R-:W3:Y:S01]  /*07e0*/  LDL.64 R4, [R20+0x1b0] ;  /* 0x0001b00014047983 */ /* 0x000ee20000100a00 */
[----:B------:R-:W-:-:S04]  /*07f0*/  VIADD R14, R13, 0x4 ;  /* 0x000000040d0e7836 */ /* 0x000fc80000000000 */
[----:B------:R-:W-:-:S05]  /*0800*/  IMAD R15, R14, 0x4, R1 ;  /* 0x000000040e0f7824 */ /* 0x000fca00078e0201 */
[----:B------:R-:W4:Y:S01]  /*0810*/  LDL.64 R2, [R15+0x1a8] ;  /* 0x0001a8000f027983 */ /* 0x000f220000100a00 */
[----:B--2---:R-:W-:Y:S02]  /*0820*/  ISETP.NE.AND P4, PT, R8, RZ, PT ;  /* 0x000000ff0800720c */ /* 0x004fe40003f85270 */
[----:B------:R-:W-:-:S11]  /*0830*/  ISETP.NE.AND P6, PT, R9, RZ, PT ;  /* 0x000000ff0900720c */ /* 0x000fd60003fc5270 */
[----:B------:R-:W2:Y:S04]  /*0840*/  @!P4 LDL R19, [R20] ;  /* 0x000000001413c983 */ /* 0x000ea80000100800 */
[----:B------:R-:W5:Y:S01]  /*0850*/  @!P6 LDL R18, [R20+0x4] ;  /* 0x000004001412e983 */ /* 0x000f620000100800 */
[----:B---3--:R-:W-:Y:S02]  /*0860*/  ISETP.NE.AND P3, PT, R4, RZ, PT ;  /* 0x000000ff0400720c */ /* 0x008fe40003f65270 */
[----:B------:R-:W-:Y:S02]  /*0870*/  ISETP.NE.AND P2, PT, R5, RZ, PT ;  /* 0x000000ff0500720c */ /* 0x000fe40003f45270 */
[----:B----4-:R-:W-:Y:S01]  /*0880*/  ISETP.NE.AND P1, PT, R2, RZ, PT ;  /* 0x000000ff0200720c */ /* 0x010fe20003f25270 */
[----:B------:R-:W3:Y:S01]  /*0890*/  LDL.64 R4, [R15+0x1b0] ;  /* 0x0001b0000f047983 */ /* 0x000ee20000100a00 */
[----:B------:R-:W-:-:S07]  /*08a0*/  VIADD R16, R13, 0x8 ;  /* 0x000000080d107836 */ /* 0x000fce0000000000 */
[----:B------:R-:W4:Y:S01]  /*08b0*/  @!P3 LDL R21, [R20+0x8] ;  /* 0x000008001415b983 */ /* 0x000f220000100800 */
[----:B------:R-:W-:-:S03]  /*08c0*/  IMAD R17, R16, 0x4, R1 ;  /* 0x0000000410117824 */ /* 0x000fc600078e0201 */
[----:B------:R-:W3:Y:S04]  /*08d0*/  @!P2 LDL R29, [R20+0xc] ;  /* 0x00000c00141da983 */ /* 0x000ee80000100800 */
[----:B------:R-:W3:Y:S04]  /*08e0*/  @!P1 LDL R23, [R15] ;  /* 0x000000000f179983 */ /* 0x000ee80000100800 */
[----:B------:R-:W3:Y:S01]  /*08f0*/  LDL.64 R8, [R17+0x1a8] ;  /* 0x0001a80011087983 */ /* 0x000ee20000100a00 */
[----:B--2---:R-:W-:-:S04]  /*0900*/  @!P4 ISETP.GT.AND P5, PT, R19, R10, PT ;  /* 0x0000000a1300c20c */ /* 0x004fc80003fa4270 */
[----:B------:R-:W-:Y:S02]  /*0910*/  @!P4 SEL R6, R6, R13, P5 ;  /* 0x0000000d0606c207 */ /* 0x000fe40002800000 */
[----:B------:R-:W-:Y:S02]  /*0920*/  ISETP.NE.AND P5, PT, R3, RZ, PT ;  /* 0x000000ff0300720c */ /* 0x000fe40003fa5270 */
[----:B------:R-:W-:Y:S01]  /*0930*/  @!P4 VIMNMX R10, PT, PT, R10, R19, PT ;  /* 0x000000130a0ac248 */ /* 0x000fe20003fe0100 */
[----:B------:R-:W-:-:S03]  /*0940*/  @!P6 VIADD R3, R13, 0x1 ;  /* 0x000000010d03e836 */ /* 0x000fc60000000000 */
[----:B-----5:R-:W-:-:S07]  /*0950*/  @!P6 ISETP.GT.AND P4, PT, R18, R10, PT ;  /* 0x0000000a1200e20c */ /* 0x020fce0003f84270 */
[----:B------:R-:W2:Y:S01]  /*0960*/  @!P5 LDL R19, [R15+0x4] ;  /* 0x000004000f13d983 */ /* 0x000ea20000100800 */
[----:B------:R-:W-:-:S03]  /*0970*/  @!P6 SEL R6, R6, R3, P4 ;  /* 0x000000030606e207 */ /* 0x000fc60002000000 */
[----:B------:R-:W5:Y:S01]  /*0980*/  LDL.64 R2, [R17+0x1b0] ;  /* 0x0001b00011027983 */ /* 0x000f620000100a00 */
[----:B------:R-:W-:-:S04]  /*0990*/  @!P6 VIMNMX R10, PT, PT, R10, R18, PT ;  /* 0x000000120a0ae248 */ /* 0x000fc80003fe0100 */
[----:B----4-:R-:W-:Y:S02]  /*09a0*/  @!P3 ISETP.GT.AND P4, PT, R21, R10, PT ;  /* 0x0000000a1500b20c */ /* 0x010fe40003f84270 */
[----:B------:R-:W-:Y:S01]  /*09b0*/  @!P3 VIMNMX R10, PT, PT, R10, R21, PT ;  /* 0x000000150a0ab248 */ /* 0x000fe20003fe0100 */
[----:B------:R-:W-:Y:S01]  /*09c0*/  @!P3 VIADD R21, R13, 0x2 ;  /* 0x000000020d15b836 */ /* 0x000fe20000000000 */
[----:B---3--:R-:W-:-:S04]  /*09d0*/  ISETP.NE.AND P6, PT, R4, RZ, PT ;  /* 0x000000ff0400720c */ /* 0x008fc80003fc5270 */
[----:B------:R-:W-:Y:S02]  /*09e0*/  @!P3 SEL R6, R6, R21, P4 ;  /* 0x000000150606b207 */ /* 0x000fe40002000000 */
[----:B------:R-:W-:Y:S01]  /*09f0*/  ISETP.NE.AND P4, PT, R5, RZ, PT ;  /* 0x000000ff0500720c */ /* 0x000fe20003f85270 */
[----:B------:R-:W-:Y:S01]  /*0a00*/  @!P2 VIADD R5, R13, 0x3 ;  /* 0x000000030d05a836 */ /* 0x000fe20000000000 */
[----:B------:R-:W-:Y:S02]  /*0a10*/  @!P2 ISETP.GT.AND P3, PT, R29, R10, PT ;  /* 0x0000000a1d00a20c */ /* 0x000fe40003f64270 */
[----:B------:R-:W-:Y:S02]  /*0a20*/  @!P2 VIMNMX R10, PT, PT, R10, R29, PT ;  /* 0x0000001d0a0aa248 */ /* 0x000fe40003fe0100 */
[----:B------:R-:W-:Y:S01]  /*0a30*/  @!P2 SEL R6, R6, R5, P3 ;  /* 0x000000050606a207 */ /* 0x000fe20001800000 */
[----:B------:R-:W3:Y:S01]  /*0a40*/  @!P6 LDL R21, [R15+0x8] ;  /* 0x000008000f15e983 */ /* 0x000ee20000100800 */
[----:B------:R-:W-:-:S02]  /*0a50*/  @!P1 ISETP.GT.AND P2, PT, R23, R10, PT ;  /* 0x0000000a1700920c */ /* 0x000fc40003f44270 */
[----:B------:R-:W-:Y:S02]  /*0a60*/  ISETP.NE.AND P3, PT, R8, RZ, PT ;  /* 0x000000ff0800720c */ /* 0x000fe40003f65270 */
[----:B------:R-:W-:Y:S01]  /*0a70*/  @!P1 SEL R6, R6, R14, P2 ;  /* 0x0000000e06069207 */ /* 0x000fe20001000000 */
[C---:B------:R-:W-:Y:S01]  /*0a80*/  VIADD R14, R13.reuse, 0xc ;  /* 0x0000000c0d0e7836 */ /* 0x040fe20000000000 */
[----:B------:R-:W-:Y:S01]  /*0a90*/  @!P1 VIMNMX R10, PT, PT, R10, R23, PT ;  /* 0x000000170a0a9248 */ /* 0x000fe20003fe0100 */
[----:B------:R-:W-:Y:S01]  /*0aa0*/  @!P5 VIADD R5, R13, 0x5 ;  /* 0x000000050d05d836 */ /* 0x000fe20000000000 */
[----:B------:R-:W4:Y:S01]  /*0ab0*/  @!P4 LDL R23, [R15+0xc] ;  /* 0x00000c000f17c983 */ /* 0x000f220000100800 */
[----:B------:R-:W-:Y:S01]  /*0ac0*/  IMAD R18, R14, 0x4, R1 ;  /* 0x000000040e127824 */ /* 0x000fe200078e0201 */
[----:B------:R-:W-:-:S04]  /*0ad0*/  ISETP.NE.AND P1, PT, R9, RZ, PT ;  /* 0x000000ff0900720c */ /* 0x000fc80003f25270 */
[----:B------:R-:W4:Y:S04]  /*0ae0*/  LDL.64 R8, [R18+0x1b0] ;  /* 0x0001b00012087983 */ /* 0x000f280000100a00 */
[----:B------:R-:W4:Y:S01]  /*0af0*/  @!P3 LDL R29, [R17] ;  /* 0x00000000111db983 */ /* 0x000f220000100800 */
[----:B--2---:R-:W-:-:S04]  /*0b00*/  @!P5 ISETP.GT.AND P2, PT, R19, R10, PT ;  /* 0x0000000a1300d20c */ /* 0x004fc80003f44270 */
[----:B------:R-:W-:Y:S02]  /*0b10*/  @!P5 SEL R6, R6, R5, P2 ;  /* 0x000000050606d207 */ /* 0x000fe40001000000 */
[----:B------:R-:W2:Y:S01]  /*0b20*/  LDL.64 R4, [R18+0x1a8] ;  /* 0x0001a80012047983 */ /* 0x000ea20000100a00 */
[----:B-----5:R-:W-:-:S03]  /*0b30*/  ISETP.NE.AND P2, PT, R2, RZ, PT ;  /* 0x000000ff0200720c */ /* 0x020fc60003f45270 */
[----:B------:R-:W5:Y:S10]  /*0b40*/  @!P1 LDL R2, [R17+0x4] ;  /* 0x0000040011029983 */ /* 0x000f740000100800 */
[----:B------:R-:W5:Y:S01]  /*0b50*/  @!P2 LDL R15, [R17+0x8] ;  /* 0x00000800110fa983 */ /* 0x000f620000100800 */
[----:B------:R-:W-:Y:S01]  /*0b60*/  @!P5 VIMNMX R10, PT, PT, R10, R19, PT ;  /* 0x000000130a0ad248 */ /* 0x000fe20003fe0100 */
[----:B------:R-:W-:-:S03]  /*0b70*/  @!P6 VIADD R19, R13, 0x6 ;  /* 0x000000060d13e836 */ /* 0x000fc60000000000 */
[----:B---3--:R-:W-:Y:S02]  /*0b80*/  @!P6 ISETP.GT.AND P5, PT, R21, R10, PT ;  /* 0x0000000a1500e20c */ /* 0x008fe40003fa4270 */
[----:B------:R-:W-:Y:S02]  /*0b90*/  @!P6 VIMNMX R10, PT, PT, R10, R21, PT ;  /* 0x000000150a0ae248 */ /* 0x000fe40003fe0100 */
[----:B------:R-:W-:Y:S01]  /*0ba0*/  @!P6 SEL R6, R6, R19, P5 ;  /* 0x000000130606e207 */ /* 0x000fe20002800000 */
[----:B------:R-:W-:Y:S01]  /*0bb0*/  @!P4 VIADD R19, R13, 0x7 ;  /* 0x000000070d13c836 */ /* 0x000fe20000000000 */
[----:B------:R-:W-:Y:S02]  /*0bc0*/  ISETP.NE.AND P5, PT, R3, RZ, PT ;  /* 0x000000ff0300720c */ /* 0x000fe40003fa5270 */
[----:B----4-:R-:W-:Y:S02]  /*0bd0*/  @!P4 ISETP.GT.AND P6, PT, R23, R10, PT ;  /* 0x0000000a1700c20c */ /* 0x010fe40003fc4270 */
[----:B------:R-:W-:-:S02]  /*0be0*/  @!P4 VIMNMX R10, PT, PT, R10, R23, PT ;  /* 0x000000170a0ac248 */ /* 0x000fc40003fe0100 */
[----:B------:R-:W-:Y:S02]  /*0bf0*/  @!P4 SEL R6, R6, R19, P6 ;  /* 0x000000130606c207 */ /* 0x000fe40003000000 */
[----:B------:R-:W-:-:S05]  /*0c00*/  @!P3 ISETP.GT.AND P6, PT, R29, R10, PT ;  /* 0x0000000a1d00b20c */ /* 0x000fca0003fc4270 */
[----:B------:R-:W3:Y:S01]  /*0c10*/  @!P5 LDL R17, [R17+0xc] ;  /* 0x00000c001111d983 */ /* 0x000ee20000100800 */
[----:B------:R-:W-:Y:S02]  /*0c20*/  @!P3 VIMNMX R10, PT, PT, R10, R29, PT ;  /* 0x0000001d0a0ab248 */ /* 0x000fe40003fe0100 */
[----:B------:R-:W-:Y:S01]  /*0c30*/  @!P3 SEL R6, R6, R16, P6 ;  /* 0x000000100606b207 */ /* 0x000fe20003000000 */
[----:B------:R-:W-:Y:S01]  /*0c40*/  @!P1 VIADD R3, R13, 0x9 ;  /* 0x000000090d039836 */ /* 0x000fe20000000000 */
[----:B--2---:R-:W-:Y:S02]  /*0c50*/  ISETP.NE.AND P4, PT, R4, RZ, PT ;  /* 0x000000ff0400720c */ /* 0x004fe40003f85270 */
[----:B------:R-:W-:Y:S02]  /*0c60*/  ISETP.NE.AND P3, PT, R5, RZ, PT ;  /* 0x000000ff0500720c */ /* 0x000fe40003f65270 */
[----:B-----5:R-:W-:Y:S02]  /*0c70*/  @!P1 ISETP.GT.AND P6, PT, R2, R10, PT ;  /* 0x0000000a0200920c */ /* 0x020fe40003fc4270 */
[----:B------:R-:W-:-:S02]  /*0c80*/  @!P1 VIMNMX R10, PT, PT, R10, R2, PT ;  /* 0x000000020a0a9248 */ /* 0x000fc40003fe0100 */
[----:B------:R-:W-:Y:S01]  /*0c90*/  @!P1 SEL R6, R6, R3, P6 ;  /* 0x0000000306069207 */ /* 0x000fe20003000000 */
[----:B------:R-:W-:Y:S01]  /*0ca0*/  @!P2 VIADD R3, R13, 0xa ;  /* 0x0000000a0d03a836 */ /* 0x000fe20000000000 */
[----:B------:R-:W-:-:S03]  /*0cb0*/  ISETP.NE.AND P1, PT, R8, RZ, PT ;  /* 0x000000ff0800720c */ /* 0x000fc60003f25270 */
[----:B------:R-:W2:Y:S01]  /*0cc0*/  @!P4 LDL R5, [R18] ;  /* 0x000000001205c983 */ /* 0x000ea20000100800 */
[----:B------:R-:W-:-:S03]  /*0cd0*/  @!P2 ISETP.GT.AND P6, PT, R15, R10, PT ;  /* 0x0000000a0f00a20c */ /* 0x000fc60003fc4270 */
[----:B------:R-:W4:Y:S01]  /*0ce0*/  @!P3 LDL R19, [R18+0x4] ;  /* 0x000004001213b983 */ /* 0x000f220000100800 */
[----:B------:R-:W-:Y:S02]  /*0cf0*/  @!P2 SEL R6, R6, R3, P6 ;  /* 0x000000030606a207 */ /* 0x000fe40003000000 */
[----:B------:R-:W-:-:S03]  /*0d00*/  ISETP.NE.AND P6, PT, R9, RZ, PT ;  /* 0x000000ff0900720c */ /* 0x000fc60003fc5270 */
[----:B------:R-:W5:Y:S10]  /*0d10*/  @!P1 LDL R9, [R18+0x8] ;  /* 0x0000080012099983 */ /* 0x000f740000100800 */
[----:B------:R-:W5:Y:S01]  /*0d20*/  @!P6 LDL R21, [R18+0xc] ;  /* 0x00000c001215e983 */ /* 0x000f620000100800 */
[----:B------:R-:W-:Y:S01]  /*0d30*/  @!P2 VIMNMX R10, PT, PT, R10, R15, PT ;  /* 0x0000000f0a0aa248 */ /* 0x000fe20003fe0100 */
[----:B------:R-:W-:-:S03]  /*0d40*/  @!P5 VIADD R3, R13, 0xb ;  /* 0x0000000b0d03d836 */ /* 0x000fc60000000000 */
[----:B---3--:R-:W-:Y:S02]  /*0d50*/  @!P5 ISETP.GT.AND P2, PT, R17, R10, PT ;  /* 0x0000000a1100d20c */ /* 0x008fe40003f44270 */
[----:B------:R-:W-:Y:S02]  /*0d60*/  @!P5 VIMNMX R10, PT, PT, R10, R17, PT ;  /* 0x000000110a0ad248 */ /* 0x000fe40003fe0100 */
[----:B------:R-:W-:Y:S01]  /*0d70*/  @!P5 SEL R6, R6, R3, P2 ;  /* 0x000000030606d207 */ /* 0x000fe20001000000 */
[C---:B------:R-:W-:Y:S02]  /*0d80*/  @!P3 VIADD R3, R13.reuse, 0xd ;  /* 0x0000000d0d03b836 */ /* 0x040fe40000000000 */
[----:B------:R-:W-:Y:S01]  /*0d90*/  @!P6 VIADD R15, R13, 0xf ;  /* 0x0000000f0d0fe836 */ /* 0x000fe20000000000 */
[----:B--2---:R-:W-:Y:S02]  /*0da0*/  @!P4 ISETP.GT.AND P2, PT, R5, R10, PT ;  /* 0x0000000a0500c20c */ /* 0x004fe40003f44270 */
[----:B------:R-:W-:Y:S01]  /*0db0*/  @!P4 VIMNMX R10, PT, PT, R10, R5, PT ;  /* 0x000000050a0ac248 */ /* 0x000fe20003fe0100 */
[C---:B------:R-:W-:Y:S01]  /*0dc0*/  @!P1 VIADD R5, R13.reuse, 0xe ;  /* 0x0000000e0d059836 */ /* 0x040fe20000000000 */
[----:B------:R-:W-:Y:S01]  /*0dd0*/  @!P4 SEL R6, R6, R14, P2 ;  /* 0x0000000e0606c207 */ /* 0x000fe20001000000 */
[----:B------:R-:W-:Y:S01]  /*0de0*/  VIADD R13, R13, 0x10 ;  /* 0x000000100d0d7836 */ /* 0x000fe20000000000 */
[----:B----4-:R-:W-:-:S04]  /*0df0*/  @!P3 ISETP.GT.AND P4, PT, R19, R10, PT ;  /* 0x0000000a1300b20c */ /* 0x010fc80003f84270 */
[----:B------:R-:W-:Y:S02]  /*0e00*/  @!P3 SEL R6, R6, R3, P4 ;  /* 0x000000030606b207 */ /* 0x000fe40002000000 */
[----:B------:R-:W-:Y:S02]  /*0e10*/  ISETP.GE.AND P4, PT, R13, R12, PT ;  /* 0x0000000c0d00720c */ /* 0x000fe40003f86270 */
[----:B------:R-:W-:-:S04]  /*0e20*/  @!P3 VIMNMX R10, PT, PT, R10, R19, PT ;  /* 0x000000130a0ab248 */ /* 0x000fc80003fe0100 */
[----:B-----5:R-:W-:Y:S02]  /*0e30*/  @!P1 ISETP.GT.AND P2, PT, R9, R10, PT ;  /* 0x0000000a0900920c */ /* 0x020fe40003f44270 */
[----:B------:R-:W-:Y:S02]  /*0e40*/  @!P1 VIMNMX R10, PT, PT, R10, R9, PT ;  /* 0x000000090a0a9248 */ /* 0x000fe40003fe0100 */
[----:B------:R-:W-:Y:S02]  /*0e50*/  @!P1 SEL R6, R6, R5, P2 ;  /* 0x0000000506069207 */ /* 0x000fe40001000000 */
[----:B------:R-:W-:Y:S02]  /*0e60*/  @!P6 ISETP.GT.AND P3, PT, R21, R10, PT ;  /* 0x0000000a1500e20c */ /* 0x000fe40003f64270 */
[----:B------:R-:W-:Y:S02]  /*0e70*/  @!P6 VIMNMX R10, PT, PT, R10, R21, PT ;  /* 0x000000150a0ae248 */ /* 0x000fe40003fe0100 */
[----:B------:R-:W-:Y:S01]  /*0e80*/  @!P6 SEL R6, R6, R15, P3 ;  /* 0x0000000f0606e207 */ /* 0x000fe20001800000 */
[----:B------:R-:W-:Y:S08]  /*0e90*/  @!P4 BRA `(.L_x_9) ;  /* 0xfffffff80048c947 */ /* 0x000ff0000383ffff */
[----:B------:R-:W-:-:S07]  /*0ea0*/  IMAD.MOV.U32 R2, RZ, RZ, R24 ;  /* 0x000000ffff027224 */ /* 0x000fce00078e0018 */
.L_x_8:
[----:B------:R-:W-:-:S05]  /*0eb0*/  IMAD.IADD R3, R24, 0x1, -R13 ;  /* 0x0000000118037824 */ /* 0x000fca00078e0a0d */
[----:B------:R-:W-:-:S13]  /*0ec0*/  ISETP.GT.AND P1, PT, R3, 0x4, PT ;  /* 0x000000040300780c */ /* 0x000fda0003f24270 */
[----:B------:R-:W-:Y:S05]  /*0ed0*/  @!P1 BRA `(.L_x_10) ;  /* 0x0000000000e09947 */ /* 0x000fea0003800000 */
[----:B------:R-:W-:-:S05]  /*0ee0*/  IMAD R14, R13, 0x4, R1 ;  /* 0x000000040d0e7824 */ /* 0x000fca00078e0201 */
[----:B------:R-:W2:Y:S01]  /*0ef0*/  LDL.64 R4, [R14+0x1a8] ;  /* 0x0001a8000e047983 */ /* 0x000ea20000100a00 */
[----:B------:R-:W-:-:S03]  /*0f00*/  VIADD R12, R13, 0x4 ;  /* 0x000000040d0c7836 */ /* 0x000fc60000000000 */
[----:B------:R-:W3:Y:S01]  /*0f10*/  LDL.64 R2, [R14+0x1b0] ;  /* 0x0001b0000e027983 */ /* 0x000ee20000100a00 */
[----:B------:R-:W-:-:S05]  /*0f20*/  IMAD R16, R12, 0x4, R1 ;  /* 0x000000040c107824 */ /* 0x000fca00078e0201 */
[----:B------:R-:W4:Y:S01]  /*0f30*/  LDL.64 R8, [R16+0x1b0] ;  /* 0x0001b00010087983 */ /* 0x000f220000100a00 */
[----:B--2---:R-:W-:Y:S02]  /*0f40*/  ISETP.NE.AND P6, PT, R4, RZ, PT ;  /* 0x000000ff0400720c */ /* 0x004fe40003fc5270 */
[----:B------:R-:W-:Y:S02]  /*0f50*/  ISETP.NE.AND P0, PT, R5, RZ, PT ;  /* 0x000000ff0500720c */ /* 0x000fe40003f05270 */
[----:B------:R-:W2:Y:S09]  /*0f60*/  LDL.64 R4, [R16+0x1a8] ;  /* 0x0001a80010047983 */ /* 0x000eb20000100a00 */
[----:B------:R-:W5:Y:S04]  /*0f70*/  @!P6 LDL R15, [R14] ;  /* 0x000000000e0fe983 */ /* 0x000f680000100800 */
[----:B------:R-:W4:Y:S01]  /*0f80*/  @!P0 LDL R19, [R14+0x4] ;  /* 0x000004000e138983 */ /* 0x000f220000100800 */
[----:B---3--:R-:W-:-:S02]  /*0f90*/  ISETP.NE.AND P2, PT, R2, RZ, PT ;  /* 0x000000ff0200720c */ /* 0x008fc40003f45270 */
[----:B------:R-:W-:Y:S01]  /*0fa0*/  ISETP.NE.AND P5, PT, R3, RZ, PT ;  /* 0x000000ff0300720c */ /* 0x000fe20003fa5270 */
[----:B------:R-:W-:-:S10]  /*0fb0*/  @!P0 VIADD R3, R13, 0x1 ;  /* 0x000000010d038836 */ /* 0x000fd40000000000 */
[----:B------:R-:W3:Y:S01]  /*0fc0*/  @!P2 LDL R17, [R14+0x8] ;  /* 0x000008000e11a983 */ /* 0x000ee20000100800 */
[----:B--2---:R-:W-:Y:S02]  /*0fd0*/  ISETP.NE.AND P4, PT, R4, RZ, PT ;  /* 0x000000ff0400720c */ /* 0x004fe40003f85270 */
[----:B------:R-:W-:Y:S02]  /*0fe0*/  ISETP.NE.AND P3, PT, R5, RZ, PT ;  /* 0x000000ff0500720c */ /* 0x000fe40003f65270 */
[----:B-----5:R-:W-:Y:S02]  /*0ff0*/  @!P6 ISETP.GT.AND P1, PT, R15, R10, PT ;  /* 0x0000000a0f00e20c */ /* 0x020fe40003f24270 */
[----:B------:R-:W-:Y:S02]  /*1000*/  @!P6 VIMNMX R10, PT, PT, R10, R15, PT ;  /* 0x0000000f0a0ae248 */ /* 0x000fe40003fe0100 */
[----:B------:R-:W2:Y:S01]  /*1010*/  @!P5 LDL R15, [R14+0xc] ;  /* 0x00000c000e0fd983 */ /* 0x000ea20000100800 */
[----:B------:R-:W-:-:S02]  /*1020*/  @!P6 SEL R6, R6, R13, P1 ;  /* 0x0000000d0606e207 */ /* 0x000fc40000800000 */
[----:B----4-:R-:W-:Y:S02]  /*1030*/  ISETP.NE.AND P6, PT, R8, RZ, PT ;  /* 0x000000ff0800720c */ /* 0x010fe40003fc5270 */
[----:B------:R-:W4:Y:S01]  /*1040*/  @!P4 LDL R5, [R16] ;  /* 0x000000001005c983 */ /* 0x000f220000100800 */
[----:B------:R-:W-:-:S03]  /*1050*/  @!P0 ISETP.GT.AND P1, PT, R19, R10, PT ;  /* 0x0000000a1300820c */ /* 0x000fc60003f24270 */
[----:B------:R-:W5:Y:S01]  /*1060*/  @!P3 LDL R21, [R16+0x4] ;  /* 0x000004001015b983 */ /* 0x000f620000100800 */
[----:B------:R-:W-:Y:S02]  /*1070*/  @!P0 SEL R6, R6, R3, P1 ;  /* 0x0000000306068207 */ /* 0x000fe40000800000 */
[----:B------:R-:W-:-:S04]  /*1080*/  ISETP.NE.AND P1, PT, R9, RZ, PT ;  /* 0x000000ff0900720c */ /* 0x000fc80003f25270 */
[----:B------:R-:W5:Y:S09]  /*1090*/  @!P6 LDL R9, [R16+0x8] ;  /* 0x000008001009e983 */ /* 0x000f720000100800 */
[----:B------:R-:W5:Y:S01]  /*10a0*/  @!P1 LDL R23, [R16+0xc] ;  /* 0x00000c0010179983 */ /* 0x000f620000100800 */
[----:B------:R-:W-:Y:S01]  /*10b0*/  @!P0 VIMNMX R10, PT, PT, R10, R19, PT ;  /* 0x000000130a0a8248 */ /* 0x000fe20003fe0100 */
[----:B------:R-:W-:-:S03]  /*10c0*/  @!P2 VIADD R3, R13, 0x2 ;  /* 0x000000020d03a836 */ /* 0x000fc60000000000 */
[----:B---3--:R-:W-:Y:S02]  /*10d0*/  @!P2 ISETP.GT.AND P0, PT, R17, R10, PT ;  /* 0x0000000a1100a20c */ /* 0x008fe40003f04270 */
[----:B------:R-:W-:Y:S01]  /*10e0*/  @!P2 VIMNMX R10, PT, PT, R10, R17, PT ;  /* 0x000000110a0aa248 */ /* 0x000fe20003fe0100 */
[----:B------:R-:W-:Y:S01]  /*10f0*/  @!P5 VIADD R13, R13, 0x3 ;  /* 0x000000030d0dd836 */ /* 0x000fe20000000000 */
[----:B------:R-:W-:Y:S01]  /*1100*/  @!P2 SEL R6, R6, R3, P0 ;  /* 0x000000030606a207 */ /* 0x000fe20000000000 */
[----:B------:R-:W-:Y:S02]  /*1110*/  @!P3 VIADD R3, R12, 0x1 ;  /* 0x000000010c03b836 */ /* 0x000fe40000000000 */
[----:B------:R-:W-:Y:S01]  /*1120*/  IMAD.MOV.U32 R2, RZ, RZ, R24 ;  /* 0x000000ffff027224 */ /* 0x000fe200078e0018 */
[----:B--2---:R-:W-:Y:S02]  /*1130*/  @!P5 ISETP.GT.AND P0, PT, R15, R10, PT ;  /* 0x0000000a0f00d20c */ /* 0x004fe40003f04270 */
[----:B------:R-:W-:-:S02]  /*1140*/  @!P5 VIMNMX R10, PT, PT, R10, R15, PT ;  /* 0x0000000f0a0ad248 */ /* 0x000fc40003fe0100 */
[----:B------:R-:W-:Y:S02]  /*1150*/  @!P5 SEL R6, R6, R13, P0 ;  /* 0x0000000d0606d207 */ /* 0x000fe40000000000 */
[----:B----4-:R-:W-:Y:S02]  /*1160*/  @!P4 ISETP.GT.AND P0, PT, R5, R10, PT ;  /* 0x0000000a0500c20c */ /* 0x010fe40003f04270 */
[----:B------:R-:W-:Y:S02]  /*1170*/  @!P4 VIMNMX R10, PT, PT, R10, R5, PT ;  /* 0x000000050a0ac248 */ /* 0x000fe40003fe0100 */
[----:B------:R-:W-:Y:S02]  /*1180*/  @!P4 SEL R6, R6, R12, P0 ;  /* 0x0000000c0606c207 */ /* 0x000fe40000000000 */
[----:B-----5:R-:W-:Y:S02]  /*1190*/  @!P3 ISETP.GT.AND P0, PT, R21, R10, PT ;  /* 0x0000000a1500b20c */ /* 0x020fe40003f04270 */
[----:B------:R-:W-:-:S02]  /*11a0*/  @!P3 VIMNMX R10, PT, PT, R10, R21, PT ;  /* 0x000000150a0ab248 */ /* 0x000fc40003fe0100 */
[----:B------:R-:W-:Y:S01]  /*11b0*/  @!P3 SEL R6, R6, R3, P0 ;  /* 0x000000030606b207 */ /* 0x000fe20000000000 */
[----:B------:R-:W-:Y:S01]  /*11c0*/  @!P6 VIADD R3, R12, 0x2 ;  /* 0x000000020c03e836 */ /* 0x000fe20000000000 */
[----:B------:R-:W-:Y:S02]  /*11d0*/  @!P6 ISETP.GT.AND P0, PT, R9, R10, PT ;  /* 0x0000000a0900e20c */ /* 0x000fe40003f04270 */
[----:B------:R-:W-:Y:S02]  /*11e0*/  @!P6 VIMNMX R10, PT, PT, R10, R9, PT ;  /* 0x000000090a0ae248 */ /* 0x000fe40003fe0100 */
[----:B------:R-:W-:Y:S01]  /*11f0*/  @!P6 SEL R6, R6, R3, P0 ;  /* 0x000000030606e207 */ /* 0x000fe20000000000 */
[C---:B------:R-:W-:Y:S01]  /*1200*/  @!P1 VIADD R3, R12.reuse, 0x3 ;  /* 0x000000030c039836 */ /* 0x040fe20000000000 */
[----:B------:R-:W-:Y:S01]  /*1210*/  @!P1 ISETP.GT.AND P2, PT, R23, R10, PT ;  /* 0x0000000a1700920c */ /* 0x000fe20003f44270 */
[----:B------:R-:W-:Y:S01]  /*1220*/  VIADD R13, R12, 0x4 ;  /* 0x000000040c0d7836 */ /* 0x000fe20000000000 */
[----:B------:R-:W-:-:S02]  /*1230*/  PLOP3.LUT P0, PT, PT, PT, PT, 0x8, 0x80 ;  /* 0x000000000080781c */ /* 0x000fc40003f0e170 */
[----:B------:R-:W-:Y:S02]  /*1240*/  @!P1 VIMNMX R10, PT, PT, R10, R23, PT ;  /* 0x000000170a0a9248 */ /* 0x000fe40003fe0100 */
[----:B------:R-:W-:-:S09]  /*1250*/  @!P1 SEL R6, R6, R3, P2 ;  /* 0x0000000306069207 */ /* 0x000fd20001000000 */
.L_x_10:
[----:B------:R-:W-:-:S13]  /*1260*/  ISETP.NE.OR P0, PT, R13, R24, P0 ;  /* 0x000000180d00720c */ /* 0x000fda0000705670 */
[----:B------:R-:W-:Y:S05]  /*1270*/  @!P0 BRA `(.L_x_6) ;  /* 0x0000000000788947 */ /* 0x000fea0003800000 */
.L_x_7:
[----:B-1----:R-:W-:-:S05]  /*1280*/  IMAD R4, R13, 0x4, R1 ;  /* 0x000000040d047824 */ /* 0x002fca00078e0201 */
[----:B------:R-:W2:Y:S04]  /*1290*/  LDL.64 R8, [R4+0x1a8] ;  /* 0x0001a80004087983 */ /* 0x000ea80000100a00 */
[----:B------:R-:W3:Y:S01]  /*12a0*/  LDL.64 R2, [R4+0x1b0] ;  /* 0x0001b00004027983 */ /* 0x000ee20000100a00 */
[----:B--2---:R-:W-:Y:S02]  /*12b0*/  ISETP.NE.AND P4, PT, R8, RZ, PT ;  /* 0x000000ff0800720c */ /* 0x004fe40003f85270 */
[----:B------:R-:W-:Y:S02]  /*12c0*/  ISETP.NE.AND P5, PT, R9, RZ, PT ;  /* 0x000000ff0900720c */ /* 0x000fe40003fa5270 */
[----:B---3--:R-:W-:Y:S02]  /*12d0*/  ISETP.NE.AND P1, PT, R3, RZ, PT ;  /* 0x000000ff0300720c */ /* 0x008fe40003f25270 */
[----:B------:R-:W-:-:S07]  /*12e0*/  ISETP.NE.AND P0, PT, R2, RZ, PT ;  /* 0x000000ff0200720c */ /* 0x000fce0003f05270 */
[----:B------:R-:W2:Y:S04]  /*12f0*/  @!P4 LDL R5, [R4] ;  /* 0x000000000405c983 */ /* 0x000ea80000100800 */
[----:B------:R-:W3:Y:S04]  /*1300*/  @!P5 LDL R3, [R4+0x4] ;  /* 0x000004000403d983 */ /* 0x000ee80000100800 */
[----:B------:R-:W4:Y:S04]  /*1310*/  @!P0 LDL R9, [R4+0x8] ;  /* 0x0000080004098983 */ /* 0x000f280000100800 */
[----:B------:R-:W5:Y:S01]  /*1320*/  @!P1 LDL R17, [R4+0xc] ;  /* 0x00000c0004119983 */ /* 0x000f620000100800 */
[----:B------:R-:W-:Y:S01]  /*1330*/  @!P1 VIADD R15, R13, 0x3 ;  /* 0x000000030d0f9836 */ /* 0x000fe20000000000 */
[----:B--2---:R-:W-:-:S02]  /*1340*/  @!P4 ISETP.GT.AND P2, PT, R5, R10, PT ;  /* 0x0000000a0500c20c */ /* 0x004fc40003f44270 */
[----:B------:R-:W-:Y:S01]  /*1350*/  @!P4 VIMNMX R10, PT, PT, R10, R5, PT ;  /* 0x000000050a0ac248 */ /* 0x000fe20003fe0100 */
[----:B------:R-:W-:Y:S01]  /*1360*/  @!P0 VIADD R5, R13, 0x2 ;  /* 0x000000020d058836 */ /* 0x000fe20000000000 */
[----:B------:R-:W-:Y:S02]  /*1370*/  @!P4 SEL R6, R6, R13, P2 ;  /* 0x0000000d0606c207 */ /* 0x000fe40001000000 */
[----:B---3--:R-:W-:Y:S02]  /*1380*/  @!P5 ISETP.GT.AND P3, PT, R3, R10, PT ;  /* 0x0000000a0300d20c */ /* 0x008fe40003f64270 */
[----:B------:R-:W-:Y:S01]  /*1390*/  @!P5 VIMNMX R10, PT, PT, R10, R3, PT ;  /* 0x000000030a0ad248 */ /* 0x000fe20003fe0100 */
[C---:B------:R-:W-:Y:S02]  /*13a0*/  @!P5 VIADD R3, R13.reuse, 0x1 ;  /* 0x000000010d03d836 */ /* 0x040fe40000000000 */
[----:B------:R-:W-:Y:S01]  /*13b0*/  VIADD R13, R13, 0x4 ;  /* 0x000000040d0d7836 */ /* 0x000fe20000000000 */
[----:B----4-:R-:W-:-:S02]  /*13c0*/  @!P0 ISETP.GT.AND P2, PT, R9, R10, PT ;  /* 0x0000000a0900820c */ /* 0x010fc40003f44270 */
[----:B------:R-:W-:Y:S02]  /*13d0*/  @!P0 VIMNMX R10, PT, PT, R10, R9, PT ;  /* 0x000000090a0a8248 */ /* 0x000fe40003fe0100 */
[----:B------:R-:W-:Y:S02]  /*13e0*/  ISETP.NE.AND P4, PT, R13, R24, PT ;  /* 0x000000180d00720c */ /* 0x000fe40003f85270 */
[----:B------:R-:W-:Y:S02]  /*13f0*/  @!P5 SEL R6, R6, R3, P3 ;  /* 0x000000030606d207 */ /* 0x000fe40001800000 */
[----:B-----5:R-:W-:Y:S02]  /*1400*/  @!P1 ISETP.GT.AND P3, PT, R17, R10, PT ;  /* 0x0000000a1100920c */ /* 0x020fe40003f64270 */
[----:B------:R-:W-:Y:S02]  /*1410*/  @!P0 SEL R6, R6, R5, P2 ;  /* 0x0000000506068207 */ /* 0x000fe40001000000 */
[----:B------:R-:W-:-:S02]  /*1420*/  @!P1 VIMNMX R10, PT, PT, R10, R17, PT ;  /* 0x000000110a0a9248 */ /* 0x000fc40003fe0100 */
[----:B------:R-:W-:-:S03]  /*1430*/  @!P1 SEL R6, R6, R15, P3 ;  /* 0x0000000f06069207 */ /* 0x000fc60001800000 */
[----:B------:R-:W-:Y:S05]  /*1440*/  @P4 BRA `(.L_x_7) ;  /* 0xfffffffc008c4947 */ /* 0x000fea000383ffff */
[----:B------:R-:W-:-:S07]  /*1450*/  IMAD.MOV.U32 R2, RZ, RZ, R24 ;  /* 0x000000ffff027224 */ /* 0x000fce00078e0018 */
.L_x_6:
[----:B------:R-:W-:-:S13]  /*1460*/  ISETP.NE.AND P0, PT, R27, RZ, PT ;  /* 0x000000ff1b00720c */ /* 0x000fda0003f05270 */
[----:B------:R-:W-:Y:S05]  /*1470*/  @!P0 BRA `(.L_x_11) ;  /* 0x0000000000808947 */ /* 0x000fea0003800000 */
[----:B-1----:R-:W-:-:S05]  /*1480*/  IMAD R4, R2, 0x4, R1 ;  /* 0x0000000402047824 */ /* 0x002fca00078e0201 */
[----:B------:R-:W2:Y:S01]  /*1490*/  LDL.64 R8, [R4+0x1a8] ;  /* 0x0001a80004087983 */ /* 0x000ea20000100a00 */
[----:B------:R-:W-:Y:S01]  /*14a0*/  BSSY.RECONVERGENT B0, `(.L_x_12) ;  /* 0x0000008000007945 */ /* 0x000fe20003800200 */
[----:B------:R-:W-:Y:S02]  /*14b0*/  ISETP.NE.AND P1, PT, R27, 0x1, PT ;  /* 0x000000011b00780c */ /* 0x000fe40003f25270 */
[----:B--2---:R-:W-:-:S13]  /*14c0*/  ISETP.NE.AND P0, PT, R8, RZ, PT ;  /* 0x000000ff0800720c */ /* 0x004fda0003f05270 */
[----:B------:R-:W-:Y:S05]  /*14d0*/  @P0 BRA `(.L_x_13) ;  /* 0x0000000000100947 */ /* 0x000fea0003800000 */
[----:B------:R-:W2:Y:S02]  /*14e0*/  LDL R3, [R4] ;  /* 0x0000000004037983 */ /* 0x000ea40000100800 */
[----:B--2---:R-:W-:Y:S02]  /*14f0*/  ISETP.GT.AND P0, PT, R3, R10, PT ;  /* 0x0000000a0300720c */ /* 0x004fe40003f04270 */
[----:B------:R-:W-:Y:S02]  /*1500*/  VIMNMX R10, PT, PT, R10, R3, PT ;  /* 0x000000030a0a7248 */ /* 0x000fe40003fe0100 */
[----:B------:R-:W-:-:S09]  /*1510*/  SEL R6, R6, R2, P0 ;  /* 0x0000000206067207 */ /* 0x000fd20000000000 */
.L_x_13:
[----:B0-----:R-:W-:Y:S05]  /*1520*/  BSYNC.RECONVERGENT B0 ;  /* 0x0000000000007941 */ /* 0x001fea0003800200 */
.L_x_12:
[----:B------:R-:W-:Y:S04]  /*1530*/  BSSY.RECONVERGENT B0, `(.L_x_11) ;  /* 0x0000014000007945 */ /* 0x000fe80003800200 */
[----:B------:R-:W-:Y:S05]  /*1540*/  @!P1 BRA `(.L_x_14) ;  /* 0x0000000000489947 */ /* 0x000fea0003800000 */
[----:B------:R-:W-:Y:S01]  /*1550*/  ISETP.NE.AND P0, PT, R9, RZ, PT ;  /* 0x000000ff0900720c */ /* 0x000fe20003f05270 */
[----:B------:R-:W-:Y:S01]  /*1560*/  BSSY.RECONVERGENT B1, `(.L_x_15) ;  /* 0x0000008000017945 */ /* 0x000fe20003800200 */
[----:B------:R-:W-:-:S11]  /*1570*/  ISETP.NE.AND P1, PT, R27, 0x2, PT ;  /* 0x000000021b00780c */ /* 0x000fd60003f25270 */
[----:B------:R-:W-:Y:S05]  /*1580*/  @P0 BRA `(.L_x_16) ;  /* 0x0000000000140947 */ /* 0x000fea0003800000 */
[----:B------:R-:W2:Y:S01]  /*1590*/  LDL R5, [R4+0x4] ;  /* 0x0000040004057983 */ /* 0x000ea20000100800 */
[----:B------:R-:W-:Y:S01]  /*15a0*/  VIADD R3, R2, 0x1 ;  /* 0x0000000102037836 */ /* 0x000fe20000000000 */
[----:B--2---:R-:W-:Y:S02]  /*15b0*/  ISETP.GT.AND P0, PT, R5, R10, PT ;  /* 0x0000000a0500720c */ /* 0x004fe40003f04270 */
[----:B------:R-:W-:Y:S02]  /*15c0*/  VIMNMX R10, PT, PT, R10, R5, PT ;  /* 0x000000050a0a7248 */ /* 0x000fe40003fe0100 */
[----:B------:R-:W-:-:S09]  /*15d0*/  SEL R6, R6, R3, P0 ;  /* 0x0000000306067207 */ /* 0x000fd20000000000 */
.L_x_16:
[----:B------:R-:W-:Y:S05]  /*15e0*/  BSYNC.RECONVERGENT B1 ;  /* 0x0000000000017941 */ /* 0x000fea0003800200 */
.L_x_15:
[----:B------:R-:W-:Y:S05]  /*15f0*/  @!P1 BRA `(.L_x_14) ;  /* 0x00000000001c9947 */ /* 0x000fea0003800000 */
[----:B------:R-:W2:Y:S02]  /*1600*/  LDL R3, [R4+0x1b0] ;  /* 0x0001b00004037983 */ /* 0x000ea40000100800 */
[----:B--2---:R-:W-:-:S13]  /*1610*/  ISETP.NE.AND P0, PT, R3, RZ, PT ;  /* 0x000000ff0300720c */ /* 0x004fda0003f05270 */
[----:B------:R-:W-:Y:S05]  /*1620*/  @P0 BRA `(.L_x_14) ;  /* 0x0000000000100947 */ /* 0x000fea0003800000 */
[----:B------:R-:W2:Y:S02]  /*1630*/  LDL R3, [R4+0x8] ;  /* 0x0000080004037983 */ /* 0x000ea40000100800 */
[----:B--2---:R-:W-:Y:S01]  /*1640*/  ISETP.GT.AND P0, PT, R3, R10, PT ;  /* 0x0000000a0300720c */ /* 0x004fe20003f04270 */
[----:B------:R-:W-:-:S05]  /*1650*/  VIADD R3, R2, 0x2 ;  /* 0x0000000202037836 */ /* 0x000fca0000000000 */
[----:B------:R-:W-:-:S07]  /*1660*/  SEL R6, R6, R3, P0 ;  /* 0x0000000306067207 */ /* 0x000fce0000000000 */
.L_x_14:
[----:B------:R-:W-:Y:S05]  /*1670*/  BSYNC.RECONVERGENT B0 ;  /* 0x0000000000007941 */ /* 0x000fea0003800200 */
.L_x_11:
[----:B------:R-:W2:Y:S01]  /*1680*/  LDCU UR4, c[0x0][0x380] ;  /* 0x00007000ff0477ac */ /* 0x000ea20008000800 */
[----:B------:R-:W-:Y:S02]  /*1690*/  IMAD R8, R6, 0x4, R1 ;  /* 0x0000000406087824 */ /* 0x000fe400078e0201 */
[----:B-1----:R-:W-:Y:S02]  /*16a0*/  IMAD.MOV.U32 R3, RZ, RZ, 0x1 ;  /* 0x00000001ff037424 */ /* 0x002fe400078e00ff */
[----:B------:R-:W-:-:S03]  /*16b0*/  IMAD.MOV.U32 R10, RZ, RZ, RZ ;  /* 0x000000ffff0a7224 */ /* 0x000fc600078e00ff */
[----:B------:R1:W-:Y:S01]  /*16c0*/  STL [R8+0x1a8], R3 ;  /* 0x0001a80308007387 */ /* 0x0003e20000100800 */
[----:B--2---:R-:W-:Y:S02]  /*16d0*/  UISETP.GE.U32.AND UP0, UPT, UR4, 0x4, UPT ;  /* 0x000000040400788c */ /* 0x004fe4000bf06070 */
[----:B------:R-:W-:-:S07]  /*16e0*/  IMAD R9, R6, UR4, RZ ;  /* 0x0000000406097c24 */ /* 0x000fce000f8e02ff */
[----:B-1----:R-:W-:Y:S05]  /*16f0*/  BRA.U !UP0, `(.L_x_17) ;  /* 0x00000005080c7547 */ /* 0x002fea000b800000 */
[----:B------:R-:W1:Y:S01]  /*1700*/  LDC.64 R2, c[0x0][0x390] ;  /* 0x0000e400ff027b82 */ /* 0x000e620000000a00 */
[----:B------:R-:W-:-:S07]  /*1710*/  IMAD.MOV.U32 R10, RZ, RZ, RZ ;  /* 0x000000ffff0a7224 */ /* 0x000fce00078e00ff */
.L_x_26:
[----:B0-23--:R-:W-:-:S05]  /*1720*/  IMAD R12, R10, 0x4, R1 ;  /* 0x000000040a0c7824 */ /* 0x00dfca00078e0201 */
[----:B------:R-:W2:Y:S04]  /*1730*/  LDL R4, [R12+0x1a8] ;  /* 0x0001a8000c047983 */ /* 0x000ea80000100800 */
[----:B------:R3:W5:Y:S04]  /*1740*/  LDL R15, [R12+0x1ac] ;  /* 0x0001ac000c0f7983 */ /* 0x0007680000100800 */
[----:B------:R3:W5:Y:S04]  /*1750*/  LDL R14, [R12+0x1b0] ;  /* 0x0001b0000c0e7983 */ /* 0x0007680000100800 */
[----:B------:R3:W5:Y:S01]  /*1760*/  LDL R13, [R12+0x1b4] ;  /* 0x0001b4000c0d7983 */ /* 0x0007620000100800 */
[----:B------:R-:W-:Y:S01]  /*1770*/  BSSY.RECONVERGENT B0, `(.L_x_18) ;  /* 0x000000d000007945 */ /* 0x000fe20003800200 */
[----:B--2---:R-:W-:-:S13]  /*1780*/  ISETP.NE.AND P0, PT, R4, RZ, PT ;  /* 0x000000ff0400720c */ /* 0x004fda0003f05270 */
[----:B---3--:R-:W-:Y:S05]  /*1790*/  @P0 BRA `(.L_x_19) ;  /* 0x0000000000280947 */ /* 0x008fea0003800000 */
[----:B------:R-:W-:-:S04]  /*17a0*/  IMAD.IADD R5, R9, 0x1, R10 ;  /* 0x0000000109057824 */ /* 0x000fc800078e020a */
[----:B-1----:R-:W-:-:S06]  /*17b0*/  IMAD.WIDE R4, R5, 0x4, R2 ;  /* 0x0000000405047825 */ /* 0x002fcc00078e0202 */
[----:B0-----:R-:W2:Y:S02]  /*17c0*/  LDG.E R5, desc[UR6][R4.64] ;  /* 0x0000000604057981 */ /* 0x001ea4000c1e1900 */
[----:B--2---:R-:W-:-:S13]  /*17d0*/  ISETP.NE.AND P0, PT, R5, RZ, PT ;  /* 0x000000ff0500720c */ /* 0x004fda0003f05270 */
[----:B------:R-:W-:Y:S05]  /*17e0*/  @!P0 BRA `(.L_x_19) ;  /* 0x0000000000148947 */ /* 0x000fea0003800000 */
[----:B------:R-:W2:Y:S02]  /*17f0*/  LDL R16, [R8] ;  /* 0x0000000008107983 */ /* 0x000ea40000100800 */
[----:B--2---:R-:W-:-:S13]  /*1800*/  ISETP.NE.AND P0, PT, R16, 0x7fffffff, PT ;  /* 0x7fffffff1000780c */ /* 0x004fda0003f05270 */
[----:B------:R-:W2:Y:S02]  /*1810*/  @P0 LDL R4, [R12] ;  /* 0x000000000c040983 */ /* 0x000ea40000100800 */
[----:B--2---:R-:W-:-:S05]  /*1820*/  @P0 VIADDMNMX R5, R5, R16, R4, PT ;  /* 0x0000001005050246 */ /* 0x004fca0003800104 */
[----:B------:R2:W-:Y:S02]  /*1830*/  @P0 STL [R12], R5 ;  /* 0x000000050c000387 */ /* 0x0005e40000100800 */
.L_x_19:
[----:B0-----:R-:W-:Y:S05]  /*1840*/  BSYNC.RECONVERGENT B0 ;  /* 0x0000000000007941 */ /* 0x001fea0003800200 */
.L_x_18:
[----:B------:R-:W0:Y:S01]  /*1850*/  LDCU.64 UR4, c[0x0][0x390] ;  /* 0x00007200ff0477ac */ /* 0x000e220008000a00 */
[----:B-----5:R-:W-:Y:S01]  /*1860*/  ISETP.NE.AND P1, PT, R15, RZ, PT ;  /* 0x000000ff0f00720c */ /* 0x020fe20003f25270 */
[----:B------:R-:W-:Y:S01]  /*1870*/  BSSY.RECONVERGENT B0, `(.L_x_20) ;  /* 0x0000010000007945 */ /* 0x000fe20003800200 */
[C---:B--2---:R-:W-:Y:S02]  /*1880*/  IADD3 R5, P0, PT, R9.reuse, R10, RZ ;  /* 0x0000000a09057210 */ /* 0x044fe40007f1e0ff */
[----:B------:R-:W-:Y:S02]  /*1890*/  ISETP.NE.AND P2, PT, R14, RZ, PT ;  /* 0x000000ff0e00720c */ /* 0x000fe40003f45270 */
[----:B------:R-:W-:Y:S02]  /*18a0*/  LEA.HI.X.SX32 R16, R9, RZ, 0x1, P0 ;  /* 0x000000ff09107211 */ /* 0x000fe400000f0eff */
[----:B------:R-:W-:Y:S02]  /*18b0*/  ISETP.NE.AND P0, PT, R13, RZ, PT ;  /* 0x000000ff0d00720c */ /* 0x000fe40003f05270 */
[----:B0-----:R-:W-:-:S04]  /*18c0*/  LEA R4, P3, R5, UR4, 0x2 ;  /* 0x0000000405047c11 */ /* 0x001fc8000f8610ff */
[----:B------:R-:W-:Y:S01]  /*18d0*/  LEA.HI.X R5, R5, UR5, R16, 0x2, P3 ;  /* 0x0000000505057c11 */ /* 0x000fe200098f1410 */
[----:B------:R-:W-:Y:S08]  /*18e0*/  @P1 BRA `(.L_x_21) ;  /* 0x0000000000201947 */ /* 0x000ff00003800000 */
[----:B------:R-:W2:Y:S02]  /*18f0*/  LDG.E R13, desc[UR6][R4.64+0x4] ;  /* 0x00000406040d7981 */ /* 0x000ea4000c1e1900 */
[----:B--2---:R-:W-:-:S13]  /*1900*/  ISETP.NE.AND P1, PT, R13, RZ, PT ;  /* 0x000000ff0d00720c */ /* 0x004fda0003f25270 */
[----:B------:R-:W-:Y:S05]  /*1910*/  @!P1 BRA `(.L_x_21) ;  /* 0x0000000000149947 */ /* 0x000fea0003800000 */
[----:B------:R-:W2:Y:S02]  /*1920*/  LDL R14, [R8] ;  /* 0x00000000080e7983 */ /* 0x000ea40000100800 */
[----:B--2---:R-:W-:-:S13]  /*1930*/  ISETP.NE.AND P1, PT, R14, 0x7fffffff, PT ;  /* 0x7fffffff0e00780c */ /* 0x004fda0003f25270 */
[----:B------:R-:W2:Y:S02]  /*1940*/  @P1 LDL R15, [R12+0x4] ;  /* 0x000004000c0f1983 */ /* 0x000ea40000100800 */
[----:B--2---:R-:W-:-:S05]  /*1950*/  @P1 VIADDMNMX R13, R13, R14, R15, PT ;  /* 0x0000000e0d0d1246 */ /* 0x004fca000380010f */
[----:B------:R0:W-:Y:S02]  /*1960*/  @P1 STL [R12+0x4], R13 ;  /* 0x0000040d0c001387 */ /* 0x0001e40000100800 */
.L_x_21:
[----:B------:R-:W-:Y:S05]  /*1970*/  BSYNC.RECONVERGENT B0 ;  /* 0x0000000000007941 */ /* 0x000fea0003800200 */
.L_x_20:
[----:B------:R-:W-:Y:S04]  /*1980*/  BSSY.RECONVERGENT B0, `(.L_x_22) ;  /* 0x000000a000007945 */ /* 0x000fe80003800200 */
[----:B------:R-:W-:Y:S05]  /*1990*/  @P2 BRA `(.L_x_23) ;  /* 0x0000000000202947 */ /* 0x000fea0003800000 */
[----:B------:R-:W2:Y:S02]  /*19a0*/  LDG.E R14, desc[UR6][R4.64+0x8] ;  /* 0x00000806040e7981 */ /* 0x000ea4000c1e1900 */
[----:B--2---:R-:W-:-:S13]  /*19b0*/  ISETP.NE.AND P1, PT, R14, RZ, PT ;  /* 0x000000ff0e00720c */ /* 0x004fda0003f25270 */
[----:B------:R-:W-:Y:S05]  /*19c0*/  @!P1 BRA `(.L_x_23) ;  /* 0x0000000000149947 */ /* 0x000fea0003800000 */
[----:B------:R-:W2:Y:S02]  /*19d0*/  LDL R15, [R8] ;  /* 0x00000000080f7983 */ /* 0x000ea40000100800 */
[----:B--2---:R-:W-:-:S13]  /*19e0*/  ISETP.NE.AND P1, PT, R15, 0x7fffffff, PT ;  /* 0x7fffffff0f00780c */ /* 0x004fda0003f25270 */
[----:B0-----:R-:W2:Y:S02]  /*19f0*/  @P1 LDL R13, [R12+0x8] ;  /* 0x000008000c0d1983 */ /* 0x001ea40000100800 */
[----:B--2---:R-:W-:-:S05]  /*1a00*/  @P1 VIADDMNMX R13, R14, R15, R13, PT ;  /* 0x0000000f0e0d1246 */ /* 0x004fca000380010d */
[----:B------:R2:W-:Y:S02]  /*1a10*/  @P1 STL [R12+0x8], R13 ;  /* 0x0000080d0c001387 */ /* 0x0005e40000100800 */
.L_x_23:
[----:B------:R-:W-:Y:S05]  /*1a20*/  BSYNC.RECONVERGENT B0 ;  /* 0x0000000000007941 */ /* 0x000fea0003800200 */
.L_x_22:
[----:B------:R-:W-:Y:S04]  /*1a30*/  BSSY.RECONVERGENT B0, `(.L_x_24) ;  /* 0x000000b000007945 */ /* 0x000fe80003800200 */
[----:B------:R-:W-:Y:S05]  /*1a40*/  @P0 BRA `(.L_x_25) ;  /* 0x0000000000240947 */ /* 0x000fea0003800000 */
[----:B------:R-:W3:Y:S02]  /*1a50*/  LDG.E R5, desc[UR6][R4.64+0xc] ;  /* 0x00000c0604057981 */ /* 0x000ee4000c1e1900 */
[----:B---3--:R-:W-:-:S13]  /*1a60*/  ISETP.NE.AND P0, PT, R5, RZ, PT ;  /* 0x000000ff0500720c */ /* 0x008fda0003f05270 */
[----:B------:R-:W-:Y:S05]  /*1a70*/  @!P0 BRA `(.L_x_25) ;  /* 0x0000000000188947 */ /* 0x000fea0003800000 */
[----:B------:R-:W3:Y:S02]  /*1a80*/  LDL R4, [R8] ;  /* 0x0000000008047983 */ /* 0x000ee40000100800 */
[----:B---3--:R-:W-:-:S13]  /*1a90*/  ISETP.NE.AND P0, PT, R4, 0x7fffffff, PT ;  /* 0x7fffffff0400780c */ /* 0x008fda0003f05270 */
[----:B------:R-:W-:Y:S05]  /*1aa0*/  @!P0 BRA `(.L_x_25) ;  /* 0x00000000000c8947 */ /* 0x000fea0003800000 */
[----:B0-2---:R-:W2:Y:S02]  /*1ab0*/  LDL R13, [R12+0xc] ;  /* 0x00000c000c0d7983 */ /* 0x005ea40000100800 */
[----:B--2---:R-:W-:-:S05]  /*1ac0*/  VIADDMNMX R5, R5, R4, R13, PT ;  /* 0x0000000405057246 */ /* 0x004fca000380010d */
[----:B------:R3:W-:Y:S02]  /*1ad0*/  STL [R12+0xc], R5 ;  /* 0x00000c050c007387 */ /* 0x0007e40000100800 */
.L_x_25:
[----:B------:R-:W-:Y:S05]  /*1ae0*/  BSYNC.RECONVERGENT B0 ;  /* 0x0000000000007941 */ /* 0x000fea0003800200 */
.L_x_24:
[----:B------:R-:W-:-:S05]  /*1af0*/  VIADD R10, R10, 0x4 ;  /* 0x000000040a0a7836 */ /* 0x000fca0000000000 */
[----:B------:R-:W-:-:S13]  /*1b00*/  ISETP.NE.AND P0, PT, R10, R24, PT ;  /* 0x000000180a00720c */ /* 0x000fda0003f05270 */
[----:B------:R-:W-:Y:S05]  /*1b10*/  @P0 BRA `(.L_x_26) ;  /* 0xfffffffc00000947 */ /* 0x000fea000383ffff */
[----:B------:R-:W-:-:S07]  /*1b20*/  IMAD.MOV.U32 R10, RZ, RZ, R24 ;  /* 0x000000ffff0a7224 */ /* 0x000fce00078e0018 */
.L_x_17:
[----:B------:R-:W-:-:S13]  /*1b30*/  ISETP.NE.AND P0, PT, R27, RZ, PT ;  /* 0x000000ff1b00720c */ /* 0x000fda0003f05270 */
[----:B------:R-:W-:Y:S05]  /*1b40*/  @!P0 BRA `(.L_x_27) ;  /* 0x0000000000dc8947 */ /* 0x000fea0003800000 */
[----:B------:R-:W-:-:S05]  /*1b50*/  IMAD R4, R10, 0x4, R1 ;  /* 0x000000040a047824 */ /* 0x000fca00078e0201 */
[----:B-1----:R-:W4:Y:S01]  /*1b60*/  LDL R2, [R4+0x1a8] ;  /* 0x0001a80004027983 */ /* 0x002f220000100800 */
[----:B------:R-:W-:Y:S01]  /*1b70*/  BSSY.RECONVERGENT B0, `(.L_x_28) ;  /* 0x000000f000007945 */ /* 0x000fe20003800200 */
[----:B----4-:R-:W-:-:S13]  /*1b80*/  ISETP.NE.AND P1, PT, R2, RZ, PT ;  /* 0x000000ff0200720c */ /* 0x010fda0003f25270 */
[----:B------:R-:W-:Y:S05]  /*1b90*/  @P1 BRA `(.L_x_29) ;  /* 0x0000000000301947 */ /* 0x000fea0003800000 */
[----:B------:R-:W1:Y:S01]  /*1ba0*/  LDC.64 R2, c[0x0][0x390] ;  /* 0x0000e400ff027b82 */ /* 0x000e620000000a00 */
[----:B---3--:R-:W-:-:S04]  /*1bb0*/  IMAD.IADD R5, R9, 0x1, R10 ;  /* 0x0000000109057824 */ /* 0x008fc800078e020a */
[----:B-1----:R-:W-:-:S06]  /*1bc0*/  IMAD.WIDE R2, R5, 0x4, R2 ;  /* 0x0000000405027825 */ /* 0x002fcc00078e0202 */
[----:B0-----:R-:W3:Y:S02]  /*1bd0*/  LDG.E R3, desc[UR6][R2.64] ;  /* 0x0000000602037981 */ /* 0x001ee4000c1e1900 */
[----:B---3--:R-:W-:-:S13]  /*1be0*/  ISETP.NE.AND P1, PT, R3, RZ, PT ;  /* 0x000000ff0300720c */ /* 0x008fda0003f25270 */
[----:B------:R-:W-:Y:S05]  /*1bf0*/  @!P1 BRA `(.L_x_29) ;  /* 0x0000000000189947 */ /* 0x000fea0003800000 */
[----:B------:R-:W3:Y:S02]  /*1c00*/  LDL R5, [R8] ;  /* 0x0000000008057983 */ /* 0x000ee40000100800 */
[----:B---3--:R-:W-:-:S13]  /*1c10*/  ISETP.NE.AND P1, PT, R5, 0x7fffffff, PT ;  /* 0x7fffffff0500780c */ /* 0x008fda0003f25270 */
[----:B------:R-:W-:Y:S05]  /*1c20*/  @!P1 BRA `(.L_x_29) ;  /* 0x00000000000c9947 */ /* 0x000fea0003800000 */
[----:B------:R-:W3:Y:S02]  /*1c30*/  LDL R2, [R4] ;  /* 0x0000000004027983 */ /* 0x000ee40000100800 */
[----:B---3--:R-:W-:-:S05]  /*1c40*/  VIADDMNMX R3, R3, R5, R2, PT ;  /* 0x0000000503037246 */ /* 0x008fca0003800102 */
[----:B------:R1:W-:Y:S02]  /*1c50*/  STL [R4], R3 ;  /* 0x0000000304007387 */ /* 0x0003e40000100800 */
.L_x_29:
[----:B0-----:R-:W-:Y:S05]  /*1c60*/  BSYNC.RECONVERGENT B0 ;  /* 0x0000000000007941 */ /* 0x001fea0003800200 */
.L_x_28:
[----:B------:R-:W-:Y:S01]  /*1c70*/  ISETP.NE.AND P1, PT, R27, 0x1, PT ;  /* 0x000000011b00780c */ /* 0x000fe20003f25270 */
[----:B------:R-:W-:-:S12]  /*1c80*/  BSSY.RECONVERGENT B0, `(.L_x_27) ;  /* 0x0000023000007945 */ /* 0x000fd80003800200 */
[----:B------:R-:W-:Y:S05]  /*1c90*/  @!P1 BRA `(.L_x_30) ;  /* 0x0000000000849947 */ /* 0x000fea0003800000 */
[----:B---3--:R-:W3:Y:S01]  /*1ca0*/  LDL R5, [R4+0x1ac] ;  /* 0x0001ac0004057983 */ /* 0x008ee20000100800 */
[----:B------:R-:W0:Y:S01]  /*1cb0*/  LDCU.64 UR4, c[0x0][0x390] ;  /* 0x00007200ff0477ac */ /* 0x000e220008000a00 */
[C---:B-1----:R-:W-:Y:S01]  /*1cc0*/  IADD3 R3, P1, PT, R9.reuse, R10, RZ ;  /* 0x0000000a09037210 */ /* 0x042fe20007f3e0ff */
[----:B------:R-:W-:Y:S03]  /*1cd0*/  BSSY.RECONVERGENT B1, `(.L_x_31) ;  /* 0x000000f000017945 */ /* 0x000fe60003800200 */
[----:B------:R-:W-:Y:S02]  /*1ce0*/  LEA.HI.X.SX32 R10, R9, RZ, 0x1, P1 ;  /* 0x000000ff090a7211 */ /* 0x000fe400008f0eff */
[----:B0-----:R-:W-:-:S04]  /*1cf0*/  LEA R2, P2, R3, UR4, 0x2 ;  /* 0x0000000403027c11 */ /* 0x001fc8000f8410ff */
[----:B------:R-:W-:Y:S02]  /*1d00*/  LEA.HI.X R3, R3, UR5, R10, 0x2, P2 ;  /* 0x0000000503037c11 */ /* 0x000fe400090f140a */
[----:B---3--:R-:W-:-:S13]  /*1d10*/  ISETP.NE.AND P1, PT, R5, RZ, PT ;  /* 0x000000ff0500720c */ /* 0x008fda0003f25270 */
[----:B------:R-:W-:Y:S05]  /*1d20*/  @P1 BRA `(.L_x_32) ;  /* 0x0000000000241947 */ /* 0x000fea0003800000 */
[----:B------:R-:W3:Y:S02]  /*1d30*/  LDG.E R10, desc[UR6][R2.64+0x4] ;  /* 0x00000406020a7981 */ /* 0x000ee4000c1e1900 */
[----:B---3--:R-:W-:-:S13]  /*1d40*/  ISETP.NE.AND P1, PT, R10, RZ, PT ;  /* 0x000000ff0a00720c */ /* 0x008fda0003f25270 */
[----:B------:R-:W-:Y:S05]  /*1d50*/  @!P1 BRA `(.L_x_32) ;  /* 0x0000000000189947 */ /* 0x000fea0003800000 */
[----:B------:R-:W3:Y:S02]  /*1d60*/  LDL R9, [R8] ;  /* 0x0000000008097983 */ /* 0x000ee40000100800 */
[----:B---3--:R-:W-:-:S13]  /*1d70*/  ISETP.NE.AND P1, PT, R9, 0x7fffffff, PT ;  /* 0x7fffffff0900780c */ /* 0x008fda0003f25270 */
[----:B------:R-:W-:Y:S05]  /*1d80*/  @!P1 BRA `(.L_x_32) ;  /* 0x00000000000c9947 */ /* 0x000fea0003800000 */
[----:B------:R-:W3:Y:S02]  /*1d90*/  LDL R5, [R4+0x4] ;  /* 0x0000040004057983 */ /* 0x000ee40000100800 */
[----:B---3--:R-:W-:-:S05]  /*1da0*/  VIADDMNMX R5, R10, R9, R5, PT ;  /* 0x000000090a057246 */ /* 0x008fca0003800105 */
[----:B------:R0:W-:Y:S02]  /*1db0*/  STL [R4+0x4], R5 ;  /* 0x0000040504007387 */ /* 0x0001e40000100800 */
.L_x_32:
[----:B------:R-:W-:Y:S05]  /*1dc0*/  BSYNC.RECONVERGENT B1 ;  /* 0x0000000000017941 */ /* 0x000fea0003800200 */
.L_x_31:
[----:B------:R-:W-:-:S13]  /*1dd0*/  ISETP.NE.AND P1, PT, R27, 0x2, PT ;  /* 0x000000021b00780c */ /* 0x000fda0003f25270 */
[----:B------:R-:W-:Y:S05]  /*1de0*/  @!P1 BRA `(.L_x_30) ;  /* 0x0000000000309947 */ /* 0x000fea0003800000 */
[----:B0-----:R-:W3:Y:S02]  /*1df0*/  LDL R5, [R4+0x1b0] ;  /* 0x0001b00004057983 */ /* 0x001ee40000100800 */
        /* <DEDUP_REMOVED lines=11> */
.L_x_30:
[----:B------:R-:W-:Y:S05]  /*1eb0*/  BSYNC.RECONVERGENT B0 ;  /* 0x0000000000007941 */ /* 0x000fea0003800200 */
.L_x_27:
[----:B------:R-:W5:Y:S02]  /*1ec0*/  LDCU UR5, c[0x0][0x380] ;  /* 0x00007000ff0577ac */ /* 0x000f640008000800 */
[----:B-----5:R-:W-:-:S06]  /*1ed0*/  UIADD3 UR4, UPT, UPT, UR5, -0x2, URZ ;  /* 0xfffffffe05047890 */ /* 0x020fcc000fffe0ff */
[C---:B------:R-:W-:Y:S01]  /*1ee0*/  ISETP.NE.AND P1, PT, R11.reuse, UR4, PT ;  /* 0x000000040b007c0c */ /* 0x040fe2000bf25270 */
[----:B------:R-:W-:-:S12]  /*1ef0*/  VIADD R11, R11, 0x1 ;  /* 0x000000010b0b7836 */ /* 0x000fd80000000000 */
[----:B------:R-:W-:Y:S05]  /*1f00*/  @P1 BRA `(.L_x_33) ;  /* 0xffffffe400f01947 */ /* 0x000fea000383ffff */
[----:B------:R-:W-:Y:S01]  /*1f10*/  UISETP.GE.U32.AND UP0, UPT, UR5, 0x10, UPT ;  /* 0x000000100500788c */ /* 0x000fe2000bf06070 */
[----:B0-23--:R-:W-:-:S08]  /*1f20*/  IMAD.MOV.U32 R12, RZ, RZ, RZ ;  /* 0x000000ffff0c7224 */ /* 0x00dfd000078e00ff */
[----:B------:R-:W-:Y:S05]  /*1f30*/  BRA.U !UP0, `(.L_x_34) ;  /* 0x0000000108887547 */ /* 0x000fea000b800000 */
[----:B-1--4-:R-:W0:Y:S01]  /*1f40*/  LDC.64 R2, c[0x0][0x388] ;  /* 0x0000e200ff027b82 */ /* 0x012e220000000a00 */
[----:B------:R-:W-:Y:S01]  /*1f50*/  IMAD.MOV.U32 R28, RZ, RZ, RZ ;  /* 0x000000ffff1c7224 */ /* 0x000fe200078e00ff */
[----:B------:R-:W-:-:S12]  /*1f60*/  ULOP3.LUT UR4, UR5, 0x7ffffff0, URZ, 0xc0, !UPT ;  /* 0x7ffffff005047892 */ /* 0x000fd8000f8ec0ff */
.L_x_35:
[----:B------:R-:W-:-:S05]  /*1f70*/  IMAD R29, R28, 0x4, R1 ;  /* 0x000000041c1d7824 */ /* 0x000fca00078e0201 */
[----:B-1----:R-:W2:Y:S04]  /*1f80*/  LDL.64 R22, [R29] ;  /* 0x000000001d167983 */ /* 0x002ea80000100a00 */
[----:B------:R-:W3:Y:S01]  /*1f90*/  LDL.64 R4, [R29+0x8] ;  /* 0x000008001d047983 */ /* 0x000ee20000100a00 */
[----:B------:R-:W-:-:S03]  /*1fa0*/  IMAD R9, R0, UR5, R28 ;  /* 0x0000000500097c24 */ /* 0x000fc6000f8e021c */
[----:B------:R-:W4:Y:S01]  /*1fb0*/  LDL.64 R10, [R29+0x10] ;  /* 0x000010001d0a7983 */ /* 0x000f220000100a00 */
[----:B0-----:R-:W-:-:S03]  /*1fc0*/  IMAD.WIDE R8, R9, 0x4, R2 ;  /* 0x0000000409087825 */ /* 0x001fc600078e0202 */
[----:B------:R-:W5:Y:S04]  /*1fd0*/  LDL.64 R12, [R29+0x18] ;  /* 0x000018001d0c7983 */ /* 0x000f680000100a00 */
[----:B------:R-:W5:Y:S04]  /*1fe0*/  LDL.64 R14, [R29+0x20] ;  /* 0x000020001d0e7983 */ /* 0x000f680000100a00 */
[----:B------:R-:W5:Y:S04]  /*1ff0*/  LDL.64 R16, [R29+0x28] ;  /* 0x000028001d107983 */ /* 0x000f680000100a00 */
[----:B------:R-:W5:Y:S04]  /*2000*/  LDL.64 R18, [R29+0x30] ;  /* 0x000030001d127983 */ /* 0x000f680000100a00 */
[----:B------:R-:W5:Y:S01]  /*2010*/  LDL.64 R20, [R29+0x38] ;  /* 0x000038001d147983 */ /* 0x000f620000100a00 */
[----:B------:R-:W-:-:S05]  /*2020*/  VIADD R28, R28, 0x10 ;  /* 0x000000101c1c7836 */ /* 0x000fca0000000000 */
[----:B------:R-:W-:Y:S01]  /*2030*/  ISETP.NE.AND P1, PT, R28, UR4, PT ;  /* 0x000000041c007c0c */ /* 0x000fe2000bf25270 */
[----:B--2---:R1:W-:Y:S04]  /*2040*/  STG.E desc[UR6][R8.64], R22 ;  /* 0x0000001608007986 */ /* 0x0043e8000c101906 */
[----:B------:R1:W-:Y:S04]  /*2050*/  STG.E desc[UR6][R8.64+0x4], R23 ;  /* 0x0000041708007986 */ /* 0x0003e8000c101906 */
[----:B---3--:R1:W-:Y:S04]  /*2060*/  STG.E desc[UR6][R8.64+0x8], R4 ;  /* 0x0000080408007986 */ /* 0x0083e8000c101906 */
[----:B------:R1:W-:Y:S04]  /*2070*/  STG.E desc[UR6][R8.64+0xc], R5 ;  /* 0x00000c0508007986 */ /* 0x0003e8000c101906 */
[----:B----4-:R1:W-:Y:S04]  /*2080*/  STG.E desc[UR6][R8.64+0x10], R10 ;  /* 0x0000100a08007986 */ /* 0x0103e8000c101906 */
[----:B------:R1:W-:Y:S04]  /*2090*/  STG.E desc[UR6][R8.64+0x14], R11 ;  /* 0x0000140b08007986 */ /* 0x0003e8000c101906 */
[----:B-----5:R1:W-:Y:S04]  /*20a0*/  STG.E desc[UR6][R8.64+0x18], R12 ;  /* 0x0000180c08007986 */ /* 0x0203e8000c101906 */
[----:B------:R1:W-:Y:S04]  /*20b0*/  STG.E desc[UR6][R8.64+0x1c], R13 ;  /* 0x00001c0d08007986 */ /* 0x0003e8000c101906 */
[----:B------:R1:W-:Y:S04]  /*20c0*/  STG.E desc[UR6][R8.64+0x20], R14 ;  /* 0x0000200e08007986 */ /* 0x0003e8000c101906 */
[----:B------:R1:W-:Y:S04]  /*20d0*/  STG.E desc[UR6][R8.64+0x24], R15 ;  /* 0x0000240f08007986 */ /* 0x0003e8000c101906 */
[----:B------:R1:W-:Y:S04]  /*20e0*/  STG.E desc[UR6][R8.64+0x28], R16 ;  /* 0x0000281008007986 */ /* 0x0003e8000c101906 */
[----:B------:R1:W-:Y:S04]  /*20f0*/  STG.E desc[UR6][R8.64+0x2c], R17 ;  /* 0x00002c1108007986 */ /* 0x0003e8000c101906 */
[----:B------:R1:W-:Y:S04]  /*2100*/  STG.E desc[UR6][R8.64+0x30], R18 ;  /* 0x0000301208007986 */ /* 0x0003e8000c101906 */
[----:B------:R1:W-:Y:S04]  /*2110*/  STG.E desc[UR6][R8.64+0x34], R19 ;  /* 0x0000341308007986 */ /* 0x0003e8000c101906 */
[----:B------:R1:W-:Y:S04]  /*2120*/  STG.E desc[UR6][R8.64+0x38], R20 ;  /* 0x0000381408007986 */ /* 0x0003e8000c101906 */
[----:B------:R1:W-:Y:S01]  /*2130*/  STG.E desc[UR6][R8.64+0x3c], R21 ;  /* 0x00003c1508007986 */ /* 0x0003e2000c101906 */
[----:B------:R-:W-:Y:S05]  /*2140*/  @P1 BRA `(.L_x_35) ;  /* 0xfffffffc00881947 */ /* 0x000fea000383ffff */
[----:B-1----:R-:W-:-:S07]  /*2150*/  IMAD.U32 R12, RZ, RZ, UR4 ;  /* 0x00000004ff0c7e24 */ /* 0x002fce000f8e00ff */
.L_x_34:
[----:B------:R-:W-:-:S13]  /*2160*/  ISETP.NE.AND P1, PT, R25, RZ, PT ;  /* 0x000000ff1900720c */ /* 0x000fda0003f25270 */
[----:B------:R-:W-:Y:S05]  /*2170*/  @!P1 BRA `(.L_x_36) ;  /* 0x0000000000c89947 */ /* 0x000fea0003800000 */
[----:B-1----:R-:W-:Y:S01]  /*2180*/  VIADD R2, R25, 0xffffffff ;  /* 0xffffffff19027836 */ /* 0x002fe20000000000 */
[----:B------:R-:W-:-:S04]  /*2190*/  ISETP.NE.AND P2, PT, R26, RZ, PT ;  /* 0x000000ff1a00720c */ /* 0x000fc80003f45270 */
[----:B------:R-:W-:-:S13]  /*21a0*/  ISETP.GE.U32.AND P1, PT, R2, 0x7, PT ;  /* 0x000000070200780c */ /* 0x000fda0003f26070 */
[----:B------:R-:W-:Y:S05]  /*21b0*/  @!P1 BRA `(.L_x_37) ;  /* 0x0000000000449947 */ /* 0x000fea0003800000 */
[----:B------:R-:W-:Y:S01]  /*21c0*/  IMAD R13, R12, 0x4, R1 ;  /* 0x000000040c0d7824 */ /* 0x000fe200078e0201 */
[----:B------:R-:W0:Y:S04]  /*21d0*/  LDC.64 R14, c[0x0][0x388] ;  /* 0x0000e200ff0e7b82 */ /* 0x000e280000000a00 */
[----:B------:R-:W2:Y:S04]  /*21e0*/  LDL.64 R10, [R13] ;  /* 0x000000000d0a7983 */ /* 0x000ea80000100a00 */
[----:B------:R-:W3:Y:S04]  /*21f0*/  LDL.64 R8, [R13+0x8] ;  /* 0x000008000d087983 */ /* 0x000ee80000100a00 */
[----:B----4-:R-:W4:Y:S04]  /*2200*/  LDL.64 R4, [R13+0x10] ;  /* 0x000010000d047983 */ /* 0x010f280000100a00 */
[----:B------:R-:W5:Y:S01]  /*2210*/  LDL.64 R2, [R13+0x18] ;  /* 0x000018000d027983 */ /* 0x000f620000100a00 */
[----:B------:R-:W-:-:S02]  /*2220*/  IMAD R17, R0, UR5, R12 ;  /* 0x0000000500117c24 */ /* 0x000fc4000f8e020c */
[----:B------:R-:W-:Y:S02]  /*2230*/  VIADD R12, R12, 0x8 ;  /* 0x000000080c0c7836 */ /* 0x000fe40000000000 */
[----:B0-----:R-:W-:-:S05]  /*2240*/  IMAD.WIDE R14, R17, 0x4, R14 ;  /* 0x00000004110e7825 */ /* 0x001fca00078e020e */
[----:B--2---:R0:W-:Y:S04]  /*2250*/  STG.E desc[UR6][R14.64], R10 ;  /* 0x0000000a0e007986 */ /* 0x0041e8000c101906 */
[----:B------:R0:W-:Y:S04]  /*2260*/  STG.E desc[UR6][R14.64+0x4], R11 ;  /* 0x0000040b0e007986 */ /* 0x0001e8000c101906 */
[----:B---3--:R0:W-:Y:S04]  /*2270*/  STG.E desc[UR6][R14.64+0x8], R8 ;  /* 0x000008080e007986 */ /* 0x0081e8000c101906 */
[----:B------:R0:W-:Y:S04]  /*2280*/  STG.E desc[UR6][R14.64+0xc], R9 ;  /* 0x00000c090e007986 */ /* 0x0001e8000c101906 */
[----:B----4-:R0:W-:Y:S04]  /*2290*/  STG.E desc[UR6][R14.64+0x10], R4 ;  /* 0x000010040e007986 */ /* 0x0101e8000c101906 */
[----:B------:R0:W-:Y:S04]  /*22a0*/  STG.E desc[UR6][R14.64+0x14], R5 ;  /* 0x000014050e007986 */ /* 0x0001e8000c101906 */
[----:B-----5:R0:W-:Y:S04]  /*22b0*/  STG.E desc[UR6][R14.64+0x18], R2 ;  /* 0x000018020e007986 */ /* 0x0201e8000c101906 */
[----:B------:R0:W-:Y:S02]  /*22c0*/  STG.E desc[UR6][R14.64+0x1c], R3 ;  /* 0x00001c030e007986 */ /* 0x0001e4000c101906 */
.L_x_37:
[----:B------:R-:W-:Y:S05]  /*22d0*/  @!P2 BRA `(.L_x_36) ;  /* 0x000000000070a947 */ /* 0x000fea0003800000 */
[----:B0-----:R-:W-:-:S05]  /*22e0*/  VIADD R2, R26, 0xffffffff ;  /* 0xffffffff1a027836 */ /* 0x001fca0000000000 */
[----:B------:R-:W-:-:S13]  /*22f0*/  ISETP.GE.U32.AND P1, PT, R2, 0x3, PT ;  /* 0x000000030200780c */ /* 0x000fda0003f26070 */
[----:B------:R-:W-:Y:S05]  /*2300*/  @!P1 BRA `(.L_x_38) ;  /* 0x00000000002c9947 */ /* 0x000fea0003800000 */
[----:B------:R-:W-:Y:S01]  /*2310*/  IMAD R8, R12, 0x4, R1 ;  /* 0x000000040c087824 */ /* 0x000fe200078e0201 */
[----:B----4-:R-:W0:Y:S04]  /*2320*/  LDC.64 R4, c[0x0][0x388] ;  /* 0x0000e200ff047b82 */ /* 0x010e280000000a00 */
[----:B------:R-:W2:Y:S04]  /*2330*/  LDL.64 R2, [R8] ;  /* 0x0000000008027983 */ /* 0x000ea80000100a00 */
[----:B------:R-:W3:Y:S01]  /*2340*/  LDL.64 R10, [R8+0x8] ;  /* 0x00000800080a7983 */ /* 0x000ee20000100a00 */
[----:B------:R-:W-:-:S02]  /*2350*/  IMAD R9, R0, UR5, R12 ;  /* 0x0000000500097c24 */ /* 0x000fc4000f8e020c */
[----:B------:R-:W-:Y:S02]  /*2360*/  VIADD R12, R12, 0x4 ;  /* 0x000000040c0c7836 */ /* 0x000fe40000000000 */
[----:B0-----:R-:W-:-:S05]  /*2370*/  IMAD.WIDE R4, R9, 0x4, R4 ;  /* 0x0000000409047825 */ /* 0x001fca00078e0204 */
[----:B--2---:R0:W-:Y:S04]  /*2380*/  STG.E desc[UR6][R4.64], R2 ;  /* 0x0000000204007986 */ /* 0x0041e8000c101906 */
[----:B------:R0:W-:Y:S04]  /*2390*/  STG.E desc[UR6][R4.64+0x4], R3 ;  /* 0x0000040304007986 */ /* 0x0001e8000c101906 */
[----:B---3--:R0:W-:Y:S04]  /*23a0*/  STG.E desc[UR6][R4.64+0x8], R10 ;  /* 0x0000080a04007986 */ /* 0x0081e8000c101906 */
[----:B------:R0:W-:Y:S02]  /*23b0*/  STG.E desc[UR6][R4.64+0xc], R11 ;  /* 0x00000c0b04007986 */ /* 0x0001e4000c101906 */
.L_x_38:
[----:B------:R-:W-:Y:S05]  /*23c0*/  @!P0 BRA `(.L_x_36) ;  /* 0x0000000000348947 */ /* 0x000fea0003800000 */
[----:B0---4-:R-:W-:Y:S01]  /*23d0*/  IMAD R4, R12, 0x4, R1 ;  /* 0x000000040c047824 */ /* 0x011fe200078e0201 */
[----:B------:R-:W0:Y:S04]  /*23e0*/  LDC.64 R2, c[0x0][0x388] ;  /* 0x0000e200ff027b82 */ /* 0x000e280000000a00 */
[----:B------:R-:W2:Y:S01]  /*23f0*/  LDL.64 R8, [R4] ;  /* 0x0000000004087983 */ /* 0x000ea20000100a00 */
[----:B------:R-:W-:Y:S01]  /*2400*/  IMAD R5, R0, UR5, R12 ;  /* 0x0000000500057c24 */ /* 0x000fe2000f8e020c */
[----:B------:R-:W-:-:S03]  /*2410*/  ISETP.NE.AND P0, PT, R27, 0x1, PT ;  /* 0x000000011b00780c */ /* 0x000fc60003f05270 */
[----:B0-----:R-:W-:-:S05]  /*2420*/  IMAD.WIDE R2, R5, 0x4, R2 ;  /* 0x0000000405027825 */ /* 0x001fca00078e0202 */
[----:B--2---:R2:W-:Y:S05]  /*2430*/  STG.E desc[UR6][R2.64], R8 ;  /* 0x0000000802007986 */ /* 0x0045ea000c101906 */
[----:B------:R-:W-:Y:S05]  /*2440*/  @!P0 BRA `(.L_x_36) ;  /* 0x0000000000148947 */ /* 0x000fea0003800000 */
[----:B------:R3:W-:Y:S01]  /*2450*/  STG.E desc[UR6][R2.64+0x4], R9 ;  /* 0x0000040902007986 */ /* 0x0007e2000c101906 */
[----:B------:R-:W-:-:S13]  /*2460*/  ISETP.NE.AND P0, PT, R27, 0x2, PT ;  /* 0x000000021b00780c */ /* 0x000fda0003f05270 */
[----:B---3--:R-:W-:Y:S05]  /*2470*/  @!P0 BRA `(.L_x_36) ;  /* 0x0000000000088947 */ /* 0x008fea0003800000 */
[----:B------:R-:W3:Y:S04]  /*2480*/  LDL R5, [R4+0x8] ;  /* 0x0000080004057983 */ /* 0x000ee80000100800 */
[----:B---3--:R3:W-:Y:S02]  /*2490*/  STG.E desc[UR6][R2.64+0x8], R5 ;  /* 0x0000080502007986 */ /* 0x0087e4000c101906 */
.L_x_36:
[----:B------:R-:W-:-:S05]  /*24a0*/  IMAD.IADD R0, R7, 0x1, R0 ;  /* 0x0000000107007824 */ /* 0x000fca00078e0200 */
[----:B------:R-:W-:-:S13]  /*24b0*/  ISETP.GE.AND P0, PT, R0, UR5, PT ;  /* 0x0000000500007c0c */ /* 0x000fda000bf06270 */
[----:B------:R-:W-:Y:S05]  /*24c0*/  @!P0 BRA `(.L_x_39) ;  /* 0xffffffdc00148947 */ /* 0x000fea000383ffff */
[----:B------:R-:W-:Y:S05]  /*24d0*/  EXIT ;  /* 0x000000000000794d */ /* 0x000fea0003800000 */
.L_x_0:
[----:B------:R-:W1:Y:S01]  /*24e0*/  LDC.64 R8, c[0x0][0x388] ;  /* 0x0000e200ff087b82 */ /* 0x000e620000000a00 */
[----:B------:R-:W-:-:S13]  /*24f0*/  ISETP.GT.AND P0, PT, R11, RZ, PT ;  /* 0x000000ff0b00720c */ /* 0x000fda0003f04270 */
[----:B------:R-:W-:Y:S05]  /*2500*/  @P0 BRA `(.L_x_40) ;  /* 0x0000000000180947 */ /* 0x000fea0003800000 */
.L_x_41:
[----:B------:R-:W-:Y:S02]  /*2510*/  IMAD R2, R0, 0x4, R1 ;  /* 0x0000000400027824 */ /* 0x000fe400078e0201 */
[----:B------:R-:W-:-:S03]  /*2520*/  IMAD.IADD R0, R7, 0x1, R0 ;  /* 0x0000000107007824 */ /* 0x000fc600078e0200 */
[----:B------:R2:W-:Y:S02]  /*2530*/  STL [R2], RZ ;  /* 0x000000ff02007387 */ /* 0x0005e40000100800 */
[----:B------:R-:W-:-:S13]  /*2540*/  ISETP.GE.AND P0, PT, R0, R11, PT ;  /* 0x0000000b0000720c */ /* 0x000fda0003f06270 */
[----:B--2---:R-:W-:Y:S05]  /*2550*/  @!P0 BRA `(.L_x_41) ;  /* 0xfffffffc00ec8947 */ /* 0x004fea000383ffff */
[----:B0-----:R-:W-:Y:S05]  /*2560*/  EXIT ;  /* 0x000000000000794d */ /* 0x001fea0003800000 */
.L_x_40:
[----:B--2---:R-:W-:Y:S01]  /*2570*/  IMAD.MOV.U32 R6, RZ, RZ, 0x7fffffff ;  /* 0x7fffffffff067424 */ /* 0x004fe200078e00ff */
[----:B------:R2:W-:Y:S01]  /*2580*/  STL [R1+0x1a8], RZ ;  /* 0x0001a8ff01007387 */ /* 0x0005e20000100800 */
[----:B------:R-:W-:-:S03]  /*2590*/  IMAD R10, R0, 0x4, R1 ;  /* 0x00000004000a7824 */ /* 0x000fc600078e0201 */
[----:B------:R2:W-:Y:S04]  /*25a0*/  STL [R1], R6 ;  /* 0x0000000601007387 */ /* 0x0005e80000100800 */
[----:B------:R2:W-:Y:S04]  /*25b0*/  STL [R10], RZ ;  /* 0x000000ff0a007387 */ /* 0x0005e80000100800 */
[----:B------:R-:W0:Y:S01]  /*25c0*/  LDL R3, [R1] ;  /* 0x0000000001037983 */ /* 0x000e220000100800 */
[----:B------:R-:W-:Y:S02]  /*25d0*/  IMAD R2, R11, R0, RZ ;  /* 0x000000000b027224 */ /* 0x000fe400078e02ff */
[----:B------:R-:W-:-:S02]  /*25e0*/  IMAD.IADD R0, R7, 0x1, R0 ;  /* 0x0000000107007824 */ /* 0x000fc400078e0200 */
[----:B-1----:R-:W-:-:S03]  /*25f0*/  IMAD.WIDE R4, R2, 0x4, R8 ;  /* 0x0000000402047825 */ /* 0x002fc600078e0208 */
[----:B------:R-:W-:Y:S02]  /*2600*/  ISETP.GE.AND P0, PT, R0, R11, PT ;  /* 0x0000000b0000720c */ /* 0x000fe40003f06270 */
[----:B0-----:R2:W-:Y:S11]  /*2610*/  STG.E desc[UR6][R4.64], R3 ;  /* 0x0000000304007986 */ /* 0x0015f6000c101906 */
[----:B------:R-:W-:Y:S05]  /*2620*/  @!P0 BRA `(.L_x_40) ;  /* 0xfffffffc00d08947 */ /* 0x000fea000383ffff */
[----:B------:R-:W-:Y:S05]  /*2630*/  EXIT ;  /* 0x000000000000794d */ /* 0x000fea0003800000 */
.L_x_42:
[----:B------:R-:W-:-:S00]  /*2640*/  BRA `(.L_x_42) ;  /* 0xfffffffc00fc7947 */ /* 0x000fc0000383ffff */
[----:B------:R-:W-:-:S00]  /*2650*/  NOP ;  /* 0x0000000000007918 */ /* 0x000fc00000000000 */
        /* <DEDUP_REMOVED lines=10> */
.L_x_43:


//--------------------- .nv.shared.reserved.0     --------------------------
	.section	.nv.shared.reserved.0,"aw",@nobits
	.weak		__nv_reservedSMEM_offset_0_alias
	.size		__nv_reservedSMEM_offset_0_alias, 0, 64
	.other		__nv_reservedSMEM_offset_0_alias,@"STO_CUDA_RESERVED_SHARED STV_DEFAULT"
__nv_reservedSMEM_offset_0_alias:
	.zero		0
	.zero		64


//--------------------- .nv.constant0._Z8dijkstraiPiS_ --------------------------
	.section	.nv.constant0._Z8dijkstraiPiS_,"a",@progbits
	.sectionflags	@""
	.align	4
.nv.constant0._Z8dijkstraiPiS_:
	.zero		920


//--------------------- SYMBOLS --------------------------

	.type		.nv.reservedSmem.offset0,@object
	.size		.nv.reservedSmem.offset0,0x4
